//
// Generated by NVIDIA NVVM Compiler
//
// Compiler Build ID: CL-36424714
// Cuda compilation tools, release 13.0, V13.0.88
// Based on NVVM 20.0.0
//

.version 9.0
.target sm_100
.address_size 64

	// .globl	_Z10read_cachePx

.visible .entry _Z10read_cachePx(
	.param .u64 .ptr .align 1 _Z10read_cachePx_param_0
)
{
	.reg .b64 	%rd<4099>;

	ld.param.u64 	%rd1, [_Z10read_cachePx_param_0];
	cvta.to.global.u64 	%rd2, %rd1;
	ld.global.u64 	%rd3, [%rd2];
	ld.u64 	%rd4, [%rd3];
	ld.u64 	%rd5, [%rd4];
	ld.u64 	%rd6, [%rd5];
	ld.u64 	%rd7, [%rd6];
	ld.u64 	%rd8, [%rd7];
	ld.u64 	%rd9, [%rd8];
	ld.u64 	%rd10, [%rd9];
	ld.u64 	%rd11, [%rd10];
	ld.u64 	%rd12, [%rd11];
	ld.u64 	%rd13, [%rd12];
	ld.u64 	%rd14, [%rd13];
	ld.u64 	%rd15, [%rd14];
	ld.u64 	%rd16, [%rd15];
	ld.u64 	%rd17, [%rd16];
	ld.u64 	%rd18, [%rd17];
	ld.u64 	%rd19, [%rd18];
	ld.u64 	%rd20, [%rd19];
	ld.u64 	%rd21, [%rd20];
	ld.u64 	%rd22, [%rd21];
	ld.u64 	%rd23, [%rd22];
	ld.u64 	%rd24, [%rd23];
	ld.u64 	%rd25, [%rd24];
	ld.u64 	%rd26, [%rd25];
	ld.u64 	%rd27, [%rd26];
	ld.u64 	%rd28, [%rd27];
	ld.u64 	%rd29, [%rd28];
	ld.u64 	%rd30, [%rd29];
	ld.u64 	%rd31, [%rd30];
	ld.u64 	%rd32, [%rd31];
	ld.u64 	%rd33, [%rd32];
	ld.u64 	%rd34, [%rd33];
	ld.u64 	%rd35, [%rd34];
	ld.u64 	%rd36, [%rd35];
	ld.u64 	%rd37, [%rd36];
	ld.u64 	%rd38, [%rd37];
	ld.u64 	%rd39, [%rd38];
	ld.u64 	%rd40, [%rd39];
	ld.u64 	%rd41, [%rd40];
	ld.u64 	%rd42, [%rd41];
	ld.u64 	%rd43, [%rd42];
	ld.u64 	%rd44, [%rd43];
	ld.u64 	%rd45, [%rd44];
	ld.u64 	%rd46, [%rd45];
	ld.u64 	%rd47, [%rd46];
	ld.u64 	%rd48, [%rd47];
	ld.u64 	%rd49, [%rd48];
	ld.u64 	%rd50, [%rd49];
	ld.u64 	%rd51, [%rd50];
	ld.u64 	%rd52, [%rd51];
	ld.u64 	%rd53, [%rd52];
	ld.u64 	%rd54, [%rd53];
	ld.u64 	%rd55, [%rd54];
	ld.u64 	%rd56, [%rd55];
	ld.u64 	%rd57, [%rd56];
	ld.u64 	%rd58, [%rd57];
	ld.u64 	%rd59, [%rd58];
	ld.u64 	%rd60, [%rd59];
	ld.u64 	%rd61, [%rd60];
	ld.u64 	%rd62, [%rd61];
	ld.u64 	%rd63, [%rd62];
	ld.u64 	%rd64, [%rd63];
	ld.u64 	%rd65, [%rd64];
	ld.u64 	%rd66, [%rd65];
	ld.u64 	%rd67, [%rd66];
	ld.u64 	%rd68, [%rd67];
	ld.u64 	%rd69, [%rd68];
	ld.u64 	%rd70, [%rd69];
	ld.u64 	%rd71, [%rd70];
	ld.u64 	%rd72, [%rd71];
	ld.u64 	%rd73, [%rd72];
	ld.u64 	%rd74, [%rd73];
	ld.u64 	%rd75, [%rd74];
	ld.u64 	%rd76, [%rd75];
	ld.u64 	%rd77, [%rd76];
	ld.u64 	%rd78, [%rd77];
	ld.u64 	%rd79, [%rd78];
	ld.u64 	%rd80, [%rd79];
	ld.u64 	%rd81, [%rd80];
	ld.u64 	%rd82, [%rd81];
	ld.u64 	%rd83, [%rd82];
	ld.u64 	%rd84, [%rd83];
	ld.u64 	%rd85, [%rd84];
	ld.u64 	%rd86, [%rd85];
	ld.u64 	%rd87, [%rd86];
	ld.u64 	%rd88, [%rd87];
	ld.u64 	%rd89, [%rd88];
	ld.u64 	%rd90, [%rd89];
	ld.u64 	%rd91, [%rd90];
	ld.u64 	%rd92, [%rd91];
	ld.u64 	%rd93, [%rd92];
	ld.u64 	%rd94, [%rd93];
	ld.u64 	%rd95, [%rd94];
	ld.u64 	%rd96, [%rd95];
	ld.u64 	%rd97, [%rd96];
	ld.u64 	%rd98, [%rd97];
	ld.u64 	%rd99, [%rd98];
	ld.u64 	%rd100, [%rd99];
	ld.u64 	%rd101, [%rd100];
	ld.u64 	%rd102, [%rd101];
	ld.u64 	%rd103, [%rd102];
	ld.u64 	%rd104, [%rd103];
	ld.u64 	%rd105, [%rd104];
	ld.u64 	%rd106, [%rd105];
	ld.u64 	%rd107, [%rd106];
	ld.u64 	%rd108, [%rd107];
	ld.u64 	%rd109, [%rd108];
	ld.u64 	%rd110, [%rd109];
	ld.u64 	%rd111, [%rd110];
	ld.u64 	%rd112, [%rd111];
	ld.u64 	%rd113, [%rd112];
	ld.u64 	%rd114, [%rd113];
	ld.u64 	%rd115, [%rd114];
	ld.u64 	%rd116, [%rd115];
	ld.u64 	%rd117, [%rd116];
	ld.u64 	%rd118, [%rd117];
	ld.u64 	%rd119, [%rd118];
	ld.u64 	%rd120, [%rd119];
	ld.u64 	%rd121, [%rd120];
	ld.u64 	%rd122, [%rd121];
	ld.u64 	%rd123, [%rd122];
	ld.u64 	%rd124, [%rd123];
	ld.u64 	%rd125, [%rd124];
	ld.u64 	%rd126, [%rd125];
	ld.u64 	%rd127, [%rd126];
	ld.u64 	%rd128, [%rd127];
	ld.u64 	%rd129, [%rd128];
	ld.u64 	%rd130, [%rd129];
	ld.u64 	%rd131, [%rd130];
	ld.u64 	%rd132, [%rd131];
	ld.u64 	%rd133, [%rd132];
	ld.u64 	%rd134, [%rd133];
	ld.u64 	%rd135, [%rd134];
	ld.u64 	%rd136, [%rd135];
	ld.u64 	%rd137, [%rd136];
	ld.u64 	%rd138, [%rd137];
	ld.u64 	%rd139, [%rd138];
	ld.u64 	%rd140, [%rd139];
	ld.u64 	%rd141, [%rd140];
	ld.u64 	%rd142, [%rd141];
	ld.u64 	%rd143, [%rd142];
	ld.u64 	%rd144, [%rd143];
	ld.u64 	%rd145, [%rd144];
	ld.u64 	%rd146, [%rd145];
	ld.u64 	%rd147, [%rd146];
	ld.u64 	%rd148, [%rd147];
	ld.u64 	%rd149, [%rd148];
	ld.u64 	%rd150, [%rd149];
	ld.u64 	%rd151, [%rd150];
	ld.u64 	%rd152, [%rd151];
	ld.u64 	%rd153, [%rd152];
	ld.u64 	%rd154, [%rd153];
	ld.u64 	%rd155, [%rd154];
	ld.u64 	%rd156, [%rd155];
	ld.u64 	%rd157, [%rd156];
	ld.u64 	%rd158, [%rd157];
	ld.u64 	%rd159, [%rd158];
	ld.u64 	%rd160, [%rd159];
	ld.u64 	%rd161, [%rd160];
	ld.u64 	%rd162, [%rd161];
	ld.u64 	%rd163, [%rd162];
	ld.u64 	%rd164, [%rd163];
	ld.u64 	%rd165, [%rd164];
	ld.u64 	%rd166, [%rd165];
	ld.u64 	%rd167, [%rd166];
	ld.u64 	%rd168, [%rd167];
	ld.u64 	%rd169, [%rd168];
	ld.u64 	%rd170, [%rd169];
	ld.u64 	%rd171, [%rd170];
	ld.u64 	%rd172, [%rd171];
	ld.u64 	%rd173, [%rd172];
	ld.u64 	%rd174, [%rd173];
	ld.u64 	%rd175, [%rd174];
	ld.u64 	%rd176, [%rd175];
	ld.u64 	%rd177, [%rd176];
	ld.u64 	%rd178, [%rd177];
	ld.u64 	%rd179, [%rd178];
	ld.u64 	%rd180, [%rd179];
	ld.u64 	%rd181, [%rd180];
	ld.u64 	%rd182, [%rd181];
	ld.u64 	%rd183, [%rd182];
	ld.u64 	%rd184, [%rd183];
	ld.u64 	%rd185, [%rd184];
	ld.u64 	%rd186, [%rd185];
	ld.u64 	%rd187, [%rd186];
	ld.u64 	%rd188, [%rd187];
	ld.u64 	%rd189, [%rd188];
	ld.u64 	%rd190, [%rd189];
	ld.u64 	%rd191, [%rd190];
	ld.u64 	%rd192, [%rd191];
	ld.u64 	%rd193, [%rd192];
	ld.u64 	%rd194, [%rd193];
	ld.u64 	%rd195, [%rd194];
	ld.u64 	%rd196, [%rd195];
	ld.u64 	%rd197, [%rd196];
	ld.u64 	%rd198, [%rd197];
	ld.u64 	%rd199, [%rd198];
	ld.u64 	%rd200, [%rd199];
	ld.u64 	%rd201, [%rd200];
	ld.u64 	%rd202, [%rd201];
	ld.u64 	%rd203, [%rd202];
	ld.u64 	%rd204, [%rd203];
	ld.u64 	%rd205, [%rd204];
	ld.u64 	%rd206, [%rd205];
	ld.u64 	%rd207, [%rd206];
	ld.u64 	%rd208, [%rd207];
	ld.u64 	%rd209, [%rd208];
	ld.u64 	%rd210, [%rd209];
	ld.u64 	%rd211, [%rd210];
	ld.u64 	%rd212, [%rd211];
	ld.u64 	%rd213, [%rd212];
	ld.u64 	%rd214, [%rd213];
	ld.u64 	%rd215, [%rd214];
	ld.u64 	%rd216, [%rd215];
	ld.u64 	%rd217, [%rd216];
	ld.u64 	%rd218, [%rd217];
	ld.u64 	%rd219, [%rd218];
	ld.u64 	%rd220, [%rd219];
	ld.u64 	%rd221, [%rd220];
	ld.u64 	%rd222, [%rd221];
	ld.u64 	%rd223, [%rd222];
	ld.u64 	%rd224, [%rd223];
	ld.u64 	%rd225, [%rd224];
	ld.u64 	%rd226, [%rd225];
	ld.u64 	%rd227, [%rd226];
	ld.u64 	%rd228, [%rd227];
	ld.u64 	%rd229, [%rd228];
	ld.u64 	%rd230, [%rd229];
	ld.u64 	%rd231, [%rd230];
	ld.u64 	%rd232, [%rd231];
	ld.u64 	%rd233, [%rd232];
	ld.u64 	%rd234, [%rd233];
	ld.u64 	%rd235, [%rd234];
	ld.u64 	%rd236, [%rd235];
	ld.u64 	%rd237, [%rd236];
	ld.u64 	%rd238, [%rd237];
	ld.u64 	%rd239, [%rd238];
	ld.u64 	%rd240, [%rd239];
	ld.u64 	%rd241, [%rd240];
	ld.u64 	%rd242, [%rd241];
	ld.u64 	%rd243, [%rd242];
	ld.u64 	%rd244, [%rd243];
	ld.u64 	%rd245, [%rd244];
	ld.u64 	%rd246, [%rd245];
	ld.u64 	%rd247, [%rd246];
	ld.u64 	%rd248, [%rd247];
	ld.u64 	%rd249, [%rd248];
	ld.u64 	%rd250, [%rd249];
	ld.u64 	%rd251, [%rd250];
	ld.u64 	%rd252, [%rd251];
	ld.u64 	%rd253, [%rd252];
	ld.u64 	%rd254, [%rd253];
	ld.u64 	%rd255, [%rd254];
	ld.u64 	%rd256, [%rd255];
	ld.u64 	%rd257, [%rd256];
	ld.u64 	%rd258, [%rd257];
	ld.u64 	%rd259, [%rd258];
	ld.u64 	%rd260, [%rd259];
	ld.u64 	%rd261, [%rd260];
	ld.u64 	%rd262, [%rd261];
	ld.u64 	%rd263, [%rd262];
	ld.u64 	%rd264, [%rd263];
	ld.u64 	%rd265, [%rd264];
	ld.u64 	%rd266, [%rd265];
	ld.u64 	%rd267, [%rd266];
	ld.u64 	%rd268, [%rd267];
	ld.u64 	%rd269, [%rd268];
	ld.u64 	%rd270, [%rd269];
	ld.u64 	%rd271, [%rd270];
	ld.u64 	%rd272, [%rd271];
	ld.u64 	%rd273, [%rd272];
	ld.u64 	%rd274, [%rd273];
	ld.u64 	%rd275, [%rd274];
	ld.u64 	%rd276, [%rd275];
	ld.u64 	%rd277, [%rd276];
	ld.u64 	%rd278, [%rd277];
	ld.u64 	%rd279, [%rd278];
	ld.u64 	%rd280, [%rd279];
	ld.u64 	%rd281, [%rd280];
	ld.u64 	%rd282, [%rd281];
	ld.u64 	%rd283, [%rd282];
	ld.u64 	%rd284, [%rd283];
	ld.u64 	%rd285, [%rd284];
	ld.u64 	%rd286, [%rd285];
	ld.u64 	%rd287, [%rd286];
	ld.u64 	%rd288, [%rd287];
	ld.u64 	%rd289, [%rd288];
	ld.u64 	%rd290, [%rd289];
	ld.u64 	%rd291, [%rd290];
	ld.u64 	%rd292, [%rd291];
	ld.u64 	%rd293, [%rd292];
	ld.u64 	%rd294, [%rd293];
	ld.u64 	%rd295, [%rd294];
	ld.u64 	%rd296, [%rd295];
	ld.u64 	%rd297, [%rd296];
	ld.u64 	%rd298, [%rd297];
	ld.u64 	%rd299, [%rd298];
	ld.u64 	%rd300, [%rd299];
	ld.u64 	%rd301, [%rd300];
	ld.u64 	%rd302, [%rd301];
	ld.u64 	%rd303, [%rd302];
	ld.u64 	%rd304, [%rd303];
	ld.u64 	%rd305, [%rd304];
	ld.u64 	%rd306, [%rd305];
	ld.u64 	%rd307, [%rd306];
	ld.u64 	%rd308, [%rd307];
	ld.u64 	%rd309, [%rd308];
	ld.u64 	%rd310, [%rd309];
	ld.u64 	%rd311, [%rd310];
	ld.u64 	%rd312, [%rd311];
	ld.u64 	%rd313, [%rd312];
	ld.u64 	%rd314, [%rd313];
	ld.u64 	%rd315, [%rd314];
	ld.u64 	%rd316, [%rd315];
	ld.u64 	%rd317, [%rd316];
	ld.u64 	%rd318, [%rd317];
	ld.u64 	%rd319, [%rd318];
	ld.u64 	%rd320, [%rd319];
	ld.u64 	%rd321, [%rd320];
	ld.u64 	%rd322, [%rd321];
	ld.u64 	%rd323, [%rd322];
	ld.u64 	%rd324, [%rd323];
	ld.u64 	%rd325, [%rd324];
	ld.u64 	%rd326, [%rd325];
	ld.u64 	%rd327, [%rd326];
	ld.u64 	%rd328, [%rd327];
	ld.u64 	%rd329, [%rd328];
	ld.u64 	%rd330, [%rd329];
	ld.u64 	%rd331, [%rd330];
	ld.u64 	%rd332, [%rd331];
	ld.u64 	%rd333, [%rd332];
	ld.u64 	%rd334, [%rd333];
	ld.u64 	%rd335, [%rd334];
	ld.u64 	%rd336, [%rd335];
	ld.u64 	%rd337, [%rd336];
	ld.u64 	%rd338, [%rd337];
	ld.u64 	%rd339, [%rd338];
	ld.u64 	%rd340, [%rd339];
	ld.u64 	%rd341, [%rd340];
	ld.u64 	%rd342, [%rd341];
	ld.u64 	%rd343, [%rd342];
	ld.u64 	%rd344, [%rd343];
	ld.u64 	%rd345, [%rd344];
	ld.u64 	%rd346, [%rd345];
	ld.u64 	%rd347, [%rd346];
	ld.u64 	%rd348, [%rd347];
	ld.u64 	%rd349, [%rd348];
	ld.u64 	%rd350, [%rd349];
	ld.u64 	%rd351, [%rd350];
	ld.u64 	%rd352, [%rd351];
	ld.u64 	%rd353, [%rd352];
	ld.u64 	%rd354, [%rd353];
	ld.u64 	%rd355, [%rd354];
	ld.u64 	%rd356, [%rd355];
	ld.u64 	%rd357, [%rd356];
	ld.u64 	%rd358, [%rd357];
	ld.u64 	%rd359, [%rd358];
	ld.u64 	%rd360, [%rd359];
	ld.u64 	%rd361, [%rd360];
	ld.u64 	%rd362, [%rd361];
	ld.u64 	%rd363, [%rd362];
	ld.u64 	%rd364, [%rd363];
	ld.u64 	%rd365, [%rd364];
	ld.u64 	%rd366, [%rd365];
	ld.u64 	%rd367, [%rd366];
	ld.u64 	%rd368, [%rd367];
	ld.u64 	%rd369, [%rd368];
	ld.u64 	%rd370, [%rd369];
	ld.u64 	%rd371, [%rd370];
	ld.u64 	%rd372, [%rd371];
	ld.u64 	%rd373, [%rd372];
	ld.u64 	%rd374, [%rd373];
	ld.u64 	%rd375, [%rd374];
	ld.u64 	%rd376, [%rd375];
	ld.u64 	%rd377, [%rd376];
	ld.u64 	%rd378, [%rd377];
	ld.u64 	%rd379, [%rd378];
	ld.u64 	%rd380, [%rd379];
	ld.u64 	%rd381, [%rd380];
	ld.u64 	%rd382, [%rd381];
	ld.u64 	%rd383, [%rd382];
	ld.u64 	%rd384, [%rd383];
	ld.u64 	%rd385, [%rd384];
	ld.u64 	%rd386, [%rd385];
	ld.u64 	%rd387, [%rd386];
	ld.u64 	%rd388, [%rd387];
	ld.u64 	%rd389, [%rd388];
	ld.u64 	%rd390, [%rd389];
	ld.u64 	%rd391, [%rd390];
	ld.u64 	%rd392, [%rd391];
	ld.u64 	%rd393, [%rd392];
	ld.u64 	%rd394, [%rd393];
	ld.u64 	%rd395, [%rd394];
	ld.u64 	%rd396, [%rd395];
	ld.u64 	%rd397, [%rd396];
	ld.u64 	%rd398, [%rd397];
	ld.u64 	%rd399, [%rd398];
	ld.u64 	%rd400, [%rd399];
	ld.u64 	%rd401, [%rd400];
	ld.u64 	%rd402, [%rd401];
	ld.u64 	%rd403, [%rd402];
	ld.u64 	%rd404, [%rd403];
	ld.u64 	%rd405, [%rd404];
	ld.u64 	%rd406, [%rd405];
	ld.u64 	%rd407, [%rd406];
	ld.u64 	%rd408, [%rd407];
	ld.u64 	%rd409, [%rd408];
	ld.u64 	%rd410, [%rd409];
	ld.u64 	%rd411, [%rd410];
	ld.u64 	%rd412, [%rd411];
	ld.u64 	%rd413, [%rd412];
	ld.u64 	%rd414, [%rd413];
	ld.u64 	%rd415, [%rd414];
	ld.u64 	%rd416, [%rd415];
	ld.u64 	%rd417, [%rd416];
	ld.u64 	%rd418, [%rd417];
	ld.u64 	%rd419, [%rd418];
	ld.u64 	%rd420, [%rd419];
	ld.u64 	%rd421, [%rd420];
	ld.u64 	%rd422, [%rd421];
	ld.u64 	%rd423, [%rd422];
	ld.u64 	%rd424, [%rd423];
	ld.u64 	%rd425, [%rd424];
	ld.u64 	%rd426, [%rd425];
	ld.u64 	%rd427, [%rd426];
	ld.u64 	%rd428, [%rd427];
	ld.u64 	%rd429, [%rd428];
	ld.u64 	%rd430, [%rd429];
	ld.u64 	%rd431, [%rd430];
	ld.u64 	%rd432, [%rd431];
	ld.u64 	%rd433, [%rd432];
	ld.u64 	%rd434, [%rd433];
	ld.u64 	%rd435, [%rd434];
	ld.u64 	%rd436, [%rd435];
	ld.u64 	%rd437, [%rd436];
	ld.u64 	%rd438, [%rd437];
	ld.u64 	%rd439, [%rd438];
	ld.u64 	%rd440, [%rd439];
	ld.u64 	%rd441, [%rd440];
	ld.u64 	%rd442, [%rd441];
	ld.u64 	%rd443, [%rd442];
	ld.u64 	%rd444, [%rd443];
	ld.u64 	%rd445, [%rd444];
	ld.u64 	%rd446, [%rd445];
	ld.u64 	%rd447, [%rd446];
	ld.u64 	%rd448, [%rd447];
	ld.u64 	%rd449, [%rd448];
	ld.u64 	%rd450, [%rd449];
	ld.u64 	%rd451, [%rd450];
	ld.u64 	%rd452, [%rd451];
	ld.u64 	%rd453, [%rd452];
	ld.u64 	%rd454, [%rd453];
	ld.u64 	%rd455, [%rd454];
	ld.u64 	%rd456, [%rd455];
	ld.u64 	%rd457, [%rd456];
	ld.u64 	%rd458, [%rd457];
	ld.u64 	%rd459, [%rd458];
	ld.u64 	%rd460, [%rd459];
	ld.u64 	%rd461, [%rd460];
	ld.u64 	%rd462, [%rd461];
	ld.u64 	%rd463, [%rd462];
	ld.u64 	%rd464, [%rd463];
	ld.u64 	%rd465, [%rd464];
	ld.u64 	%rd466, [%rd465];
	ld.u64 	%rd467, [%rd466];
	ld.u64 	%rd468, [%rd467];
	ld.u64 	%rd469, [%rd468];
	ld.u64 	%rd470, [%rd469];
	ld.u64 	%rd471, [%rd470];
	ld.u64 	%rd472, [%rd471];
	ld.u64 	%rd473, [%rd472];
	ld.u64 	%rd474, [%rd473];
	ld.u64 	%rd475, [%rd474];
	ld.u64 	%rd476, [%rd475];
	ld.u64 	%rd477, [%rd476];
	ld.u64 	%rd478, [%rd477];
	ld.u64 	%rd479, [%rd478];
	ld.u64 	%rd480, [%rd479];
	ld.u64 	%rd481, [%rd480];
	ld.u64 	%rd482, [%rd481];
	ld.u64 	%rd483, [%rd482];
	ld.u64 	%rd484, [%rd483];
	ld.u64 	%rd485, [%rd484];
	ld.u64 	%rd486, [%rd485];
	ld.u64 	%rd487, [%rd486];
	ld.u64 	%rd488, [%rd487];
	ld.u64 	%rd489, [%rd488];
	ld.u64 	%rd490, [%rd489];
	ld.u64 	%rd491, [%rd490];
	ld.u64 	%rd492, [%rd491];
	ld.u64 	%rd493, [%rd492];
	ld.u64 	%rd494, [%rd493];
	ld.u64 	%rd495, [%rd494];
	ld.u64 	%rd496, [%rd495];
	ld.u64 	%rd497, [%rd496];
	ld.u64 	%rd498, [%rd497];
	ld.u64 	%rd499, [%rd498];
	ld.u64 	%rd500, [%rd499];
	ld.u64 	%rd501, [%rd500];
	ld.u64 	%rd502, [%rd501];
	ld.u64 	%rd503, [%rd502];
	ld.u64 	%rd504, [%rd503];
	ld.u64 	%rd505, [%rd504];
	ld.u64 	%rd506, [%rd505];
	ld.u64 	%rd507, [%rd506];
	ld.u64 	%rd508, [%rd507];
	ld.u64 	%rd509, [%rd508];
	ld.u64 	%rd510, [%rd509];
	ld.u64 	%rd511, [%rd510];
	ld.u64 	%rd512, [%rd511];
	ld.u64 	%rd513, [%rd512];
	ld.u64 	%rd514, [%rd513];
	ld.u64 	%rd515, [%rd514];
	ld.u64 	%rd516, [%rd515];
	ld.u64 	%rd517, [%rd516];
	ld.u64 	%rd518, [%rd517];
	ld.u64 	%rd519, [%rd518];
	ld.u64 	%rd520, [%rd519];
	ld.u64 	%rd521, [%rd520];
	ld.u64 	%rd522, [%rd521];
	ld.u64 	%rd523, [%rd522];
	ld.u64 	%rd524, [%rd523];
	ld.u64 	%rd525, [%rd524];
	ld.u64 	%rd526, [%rd525];
	ld.u64 	%rd527, [%rd526];
	ld.u64 	%rd528, [%rd527];
	ld.u64 	%rd529, [%rd528];
	ld.u64 	%rd530, [%rd529];
	ld.u64 	%rd531, [%rd530];
	ld.u64 	%rd532, [%rd531];
	ld.u64 	%rd533, [%rd532];
	ld.u64 	%rd534, [%rd533];
	ld.u64 	%rd535, [%rd534];
	ld.u64 	%rd536, [%rd535];
	ld.u64 	%rd537, [%rd536];
	ld.u64 	%rd538, [%rd537];
	ld.u64 	%rd539, [%rd538];
	ld.u64 	%rd540, [%rd539];
	ld.u64 	%rd541, [%rd540];
	ld.u64 	%rd542, [%rd541];
	ld.u64 	%rd543, [%rd542];
	ld.u64 	%rd544, [%rd543];
	ld.u64 	%rd545, [%rd544];
	ld.u64 	%rd546, [%rd545];
	ld.u64 	%rd547, [%rd546];
	ld.u64 	%rd548, [%rd547];
	ld.u64 	%rd549, [%rd548];
	ld.u64 	%rd550, [%rd549];
	ld.u64 	%rd551, [%rd550];
	ld.u64 	%rd552, [%rd551];
	ld.u64 	%rd553, [%rd552];
	ld.u64 	%rd554, [%rd553];
	ld.u64 	%rd555, [%rd554];
	ld.u64 	%rd556, [%rd555];
	ld.u64 	%rd557, [%rd556];
	ld.u64 	%rd558, [%rd557];
	ld.u64 	%rd559, [%rd558];
	ld.u64 	%rd560, [%rd559];
	ld.u64 	%rd561, [%rd560];
	ld.u64 	%rd562, [%rd561];
	ld.u64 	%rd563, [%rd562];
	ld.u64 	%rd564, [%rd563];
	ld.u64 	%rd565, [%rd564];
	ld.u64 	%rd566, [%rd565];
	ld.u64 	%rd567, [%rd566];
	ld.u64 	%rd568, [%rd567];
	ld.u64 	%rd569, [%rd568];
	ld.u64 	%rd570, [%rd569];
	ld.u64 	%rd571, [%rd570];
	ld.u64 	%rd572, [%rd571];
	ld.u64 	%rd573, [%rd572];
	ld.u64 	%rd574, [%rd573];
	ld.u64 	%rd575, [%rd574];
	ld.u64 	%rd576, [%rd575];
	ld.u64 	%rd577, [%rd576];
	ld.u64 	%rd578, [%rd577];
	ld.u64 	%rd579, [%rd578];
	ld.u64 	%rd580, [%rd579];
	ld.u64 	%rd581, [%rd580];
	ld.u64 	%rd582, [%rd581];
	ld.u64 	%rd583, [%rd582];
	ld.u64 	%rd584, [%rd583];
	ld.u64 	%rd585, [%rd584];
	ld.u64 	%rd586, [%rd585];
	ld.u64 	%rd587, [%rd586];
	ld.u64 	%rd588, [%rd587];
	ld.u64 	%rd589, [%rd588];
	ld.u64 	%rd590, [%rd589];
	ld.u64 	%rd591, [%rd590];
	ld.u64 	%rd592, [%rd591];
	ld.u64 	%rd593, [%rd592];
	ld.u64 	%rd594, [%rd593];
	ld.u64 	%rd595, [%rd594];
	ld.u64 	%rd596, [%rd595];
	ld.u64 	%rd597, [%rd596];
	ld.u64 	%rd598, [%rd597];
	ld.u64 	%rd599, [%rd598];
	ld.u64 	%rd600, [%rd599];
	ld.u64 	%rd601, [%rd600];
	ld.u64 	%rd602, [%rd601];
	ld.u64 	%rd603, [%rd602];
	ld.u64 	%rd604, [%rd603];
	ld.u64 	%rd605, [%rd604];
	ld.u64 	%rd606, [%rd605];
	ld.u64 	%rd607, [%rd606];
	ld.u64 	%rd608, [%rd607];
	ld.u64 	%rd609, [%rd608];
	ld.u64 	%rd610, [%rd609];
	ld.u64 	%rd611, [%rd610];
	ld.u64 	%rd612, [%rd611];
	ld.u64 	%rd613, [%rd612];
	ld.u64 	%rd614, [%rd613];
	ld.u64 	%rd615, [%rd614];
	ld.u64 	%rd616, [%rd615];
	ld.u64 	%rd617, [%rd616];
	ld.u64 	%rd618, [%rd617];
	ld.u64 	%rd619, [%rd618];
	ld.u64 	%rd620, [%rd619];
	ld.u64 	%rd621, [%rd620];
	ld.u64 	%rd622, [%rd621];
	ld.u64 	%rd623, [%rd622];
	ld.u64 	%rd624, [%rd623];
	ld.u64 	%rd625, [%rd624];
	ld.u64 	%rd626, [%rd625];
	ld.u64 	%rd627, [%rd626];
	ld.u64 	%rd628, [%rd627];
	ld.u64 	%rd629, [%rd628];
	ld.u64 	%rd630, [%rd629];
	ld.u64 	%rd631, [%rd630];
	ld.u64 	%rd632, [%rd631];
	ld.u64 	%rd633, [%rd632];
	ld.u64 	%rd634, [%rd633];
	ld.u64 	%rd635, [%rd634];
	ld.u64 	%rd636, [%rd635];
	ld.u64 	%rd637, [%rd636];
	ld.u64 	%rd638, [%rd637];
	ld.u64 	%rd639, [%rd638];
	ld.u64 	%rd640, [%rd639];
	ld.u64 	%rd641, [%rd640];
	ld.u64 	%rd642, [%rd641];
	ld.u64 	%rd643, [%rd642];
	ld.u64 	%rd644, [%rd643];
	ld.u64 	%rd645, [%rd644];
	ld.u64 	%rd646, [%rd645];
	ld.u64 	%rd647, [%rd646];
	ld.u64 	%rd648, [%rd647];
	ld.u64 	%rd649, [%rd648];
	ld.u64 	%rd650, [%rd649];
	ld.u64 	%rd651, [%rd650];
	ld.u64 	%rd652, [%rd651];
	ld.u64 	%rd653, [%rd652];
	ld.u64 	%rd654, [%rd653];
	ld.u64 	%rd655, [%rd654];
	ld.u64 	%rd656, [%rd655];
	ld.u64 	%rd657, [%rd656];
	ld.u64 	%rd658, [%rd657];
	ld.u64 	%rd659, [%rd658];
	ld.u64 	%rd660, [%rd659];
	ld.u64 	%rd661, [%rd660];
	ld.u64 	%rd662, [%rd661];
	ld.u64 	%rd663, [%rd662];
	ld.u64 	%rd664, [%rd663];
	ld.u64 	%rd665, [%rd664];
	ld.u64 	%rd666, [%rd665];
	ld.u64 	%rd667, [%rd666];
	ld.u64 	%rd668, [%rd667];
	ld.u64 	%rd669, [%rd668];
	ld.u64 	%rd670, [%rd669];
	ld.u64 	%rd671, [%rd670];
	ld.u64 	%rd672, [%rd671];
	ld.u64 	%rd673, [%rd672];
	ld.u64 	%rd674, [%rd673];
	ld.u64 	%rd675, [%rd674];
	ld.u64 	%rd676, [%rd675];
	ld.u64 	%rd677, [%rd676];
	ld.u64 	%rd678, [%rd677];
	ld.u64 	%rd679, [%rd678];
	ld.u64 	%rd680, [%rd679];
	ld.u64 	%rd681, [%rd680];
	ld.u64 	%rd682, [%rd681];
	ld.u64 	%rd683, [%rd682];
	ld.u64 	%rd684, [%rd683];
	ld.u64 	%rd685, [%rd684];
	ld.u64 	%rd686, [%rd685];
	ld.u64 	%rd687, [%rd686];
	ld.u64 	%rd688, [%rd687];
	ld.u64 	%rd689, [%rd688];
	ld.u64 	%rd690, [%rd689];
	ld.u64 	%rd691, [%rd690];
	ld.u64 	%rd692, [%rd691];
	ld.u64 	%rd693, [%rd692];
	ld.u64 	%rd694, [%rd693];
	ld.u64 	%rd695, [%rd694];
	ld.u64 	%rd696, [%rd695];
	ld.u64 	%rd697, [%rd696];
	ld.u64 	%rd698, [%rd697];
	ld.u64 	%rd699, [%rd698];
	ld.u64 	%rd700, [%rd699];
	ld.u64 	%rd701, [%rd700];
	ld.u64 	%rd702, [%rd701];
	ld.u64 	%rd703, [%rd702];
	ld.u64 	%rd704, [%rd703];
	ld.u64 	%rd705, [%rd704];
	ld.u64 	%rd706, [%rd705];
	ld.u64 	%rd707, [%rd706];
	ld.u64 	%rd708, [%rd707];
	ld.u64 	%rd709, [%rd708];
	ld.u64 	%rd710, [%rd709];
	ld.u64 	%rd711, [%rd710];
	ld.u64 	%rd712, [%rd711];
	ld.u64 	%rd713, [%rd712];
	ld.u64 	%rd714, [%rd713];
	ld.u64 	%rd715, [%rd714];
	ld.u64 	%rd716, [%rd715];
	ld.u64 	%rd717, [%rd716];
	ld.u64 	%rd718, [%rd717];
	ld.u64 	%rd719, [%rd718];
	ld.u64 	%rd720, [%rd719];
	ld.u64 	%rd721, [%rd720];
	ld.u64 	%rd722, [%rd721];
	ld.u64 	%rd723, [%rd722];
	ld.u64 	%rd724, [%rd723];
	ld.u64 	%rd725, [%rd724];
	ld.u64 	%rd726, [%rd725];
	ld.u64 	%rd727, [%rd726];
	ld.u64 	%rd728, [%rd727];
	ld.u64 	%rd729, [%rd728];
	ld.u64 	%rd730, [%rd729];
	ld.u64 	%rd731, [%rd730];
	ld.u64 	%rd732, [%rd731];
	ld.u64 	%rd733, [%rd732];
	ld.u64 	%rd734, [%rd733];
	ld.u64 	%rd735, [%rd734];
	ld.u64 	%rd736, [%rd735];
	ld.u64 	%rd737, [%rd736];
	ld.u64 	%rd738, [%rd737];
	ld.u64 	%rd739, [%rd738];
	ld.u64 	%rd740, [%rd739];
	ld.u64 	%rd741, [%rd740];
	ld.u64 	%rd742, [%rd741];
	ld.u64 	%rd743, [%rd742];
	ld.u64 	%rd744, [%rd743];
	ld.u64 	%rd745, [%rd744];
	ld.u64 	%rd746, [%rd745];
	ld.u64 	%rd747, [%rd746];
	ld.u64 	%rd748, [%rd747];
	ld.u64 	%rd749, [%rd748];
	ld.u64 	%rd750, [%rd749];
	ld.u64 	%rd751, [%rd750];
	ld.u64 	%rd752, [%rd751];
	ld.u64 	%rd753, [%rd752];
	ld.u64 	%rd754, [%rd753];
	ld.u64 	%rd755, [%rd754];
	ld.u64 	%rd756, [%rd755];
	ld.u64 	%rd757, [%rd756];
	ld.u64 	%rd758, [%rd757];
	ld.u64 	%rd759, [%rd758];
	ld.u64 	%rd760, [%rd759];
	ld.u64 	%rd761, [%rd760];
	ld.u64 	%rd762, [%rd761];
	ld.u64 	%rd763, [%rd762];
	ld.u64 	%rd764, [%rd763];
	ld.u64 	%rd765, [%rd764];
	ld.u64 	%rd766, [%rd765];
	ld.u64 	%rd767, [%rd766];
	ld.u64 	%rd768, [%rd767];
	ld.u64 	%rd769, [%rd768];
	ld.u64 	%rd770, [%rd769];
	ld.u64 	%rd771, [%rd770];
	ld.u64 	%rd772, [%rd771];
	ld.u64 	%rd773, [%rd772];
	ld.u64 	%rd774, [%rd773];
	ld.u64 	%rd775, [%rd774];
	ld.u64 	%rd776, [%rd775];
	ld.u64 	%rd777, [%rd776];
	ld.u64 	%rd778, [%rd777];
	ld.u64 	%rd779, [%rd778];
	ld.u64 	%rd780, [%rd779];
	ld.u64 	%rd781, [%rd780];
	ld.u64 	%rd782, [%rd781];
	ld.u64 	%rd783, [%rd782];
	ld.u64 	%rd784, [%rd783];
	ld.u64 	%rd785, [%rd784];
	ld.u64 	%rd786, [%rd785];
	ld.u64 	%rd787, [%rd786];
	ld.u64 	%rd788, [%rd787];
	ld.u64 	%rd789, [%rd788];
	ld.u64 	%rd790, [%rd789];
	ld.u64 	%rd791, [%rd790];
	ld.u64 	%rd792, [%rd791];
	ld.u64 	%rd793, [%rd792];
	ld.u64 	%rd794, [%rd793];
	ld.u64 	%rd795, [%rd794];
	ld.u64 	%rd796, [%rd795];
	ld.u64 	%rd797, [%rd796];
	ld.u64 	%rd798, [%rd797];
	ld.u64 	%rd799, [%rd798];
	ld.u64 	%rd800, [%rd799];
	ld.u64 	%rd801, [%rd800];
	ld.u64 	%rd802, [%rd801];
	ld.u64 	%rd803, [%rd802];
	ld.u64 	%rd804, [%rd803];
	ld.u64 	%rd805, [%rd804];
	ld.u64 	%rd806, [%rd805];
	ld.u64 	%rd807, [%rd806];
	ld.u64 	%rd808, [%rd807];
	ld.u64 	%rd809, [%rd808];
	ld.u64 	%rd810, [%rd809];
	ld.u64 	%rd811, [%rd810];
	ld.u64 	%rd812, [%rd811];
	ld.u64 	%rd813, [%rd812];
	ld.u64 	%rd814, [%rd813];
	ld.u64 	%rd815, [%rd814];
	ld.u64 	%rd816, [%rd815];
	ld.u64 	%rd817, [%rd816];
	ld.u64 	%rd818, [%rd817];
	ld.u64 	%rd819, [%rd818];
	ld.u64 	%rd820, [%rd819];
	ld.u64 	%rd821, [%rd820];
	ld.u64 	%rd822, [%rd821];
	ld.u64 	%rd823, [%rd822];
	ld.u64 	%rd824, [%rd823];
	ld.u64 	%rd825, [%rd824];
	ld.u64 	%rd826, [%rd825];
	ld.u64 	%rd827, [%rd826];
	ld.u64 	%rd828, [%rd827];
	ld.u64 	%rd829, [%rd828];
	ld.u64 	%rd830, [%rd829];
	ld.u64 	%rd831, [%rd830];
	ld.u64 	%rd832, [%rd831];
	ld.u64 	%rd833, [%rd832];
	ld.u64 	%rd834, [%rd833];
	ld.u64 	%rd835, [%rd834];
	ld.u64 	%rd836, [%rd835];
	ld.u64 	%rd837, [%rd836];
	ld.u64 	%rd838, [%rd837];
	ld.u64 	%rd839, [%rd838];
	ld.u64 	%rd840, [%rd839];
	ld.u64 	%rd841, [%rd840];
	ld.u64 	%rd842, [%rd841];
	ld.u64 	%rd843, [%rd842];
	ld.u64 	%rd844, [%rd843];
	ld.u64 	%rd845, [%rd844];
	ld.u64 	%rd846, [%rd845];
	ld.u64 	%rd847, [%rd846];
	ld.u64 	%rd848, [%rd847];
	ld.u64 	%rd849, [%rd848];
	ld.u64 	%rd850, [%rd849];
	ld.u64 	%rd851, [%rd850];
	ld.u64 	%rd852, [%rd851];
	ld.u64 	%rd853, [%rd852];
	ld.u64 	%rd854, [%rd853];
	ld.u64 	%rd855, [%rd854];
	ld.u64 	%rd856, [%rd855];
	ld.u64 	%rd857, [%rd856];
	ld.u64 	%rd858, [%rd857];
	ld.u64 	%rd859, [%rd858];
	ld.u64 	%rd860, [%rd859];
	ld.u64 	%rd861, [%rd860];
	ld.u64 	%rd862, [%rd861];
	ld.u64 	%rd863, [%rd862];
	ld.u64 	%rd864, [%rd863];
	ld.u64 	%rd865, [%rd864];
	ld.u64 	%rd866, [%rd865];
	ld.u64 	%rd867, [%rd866];
	ld.u64 	%rd868, [%rd867];
	ld.u64 	%rd869, [%rd868];
	ld.u64 	%rd870, [%rd869];
	ld.u64 	%rd871, [%rd870];
	ld.u64 	%rd872, [%rd871];
	ld.u64 	%rd873, [%rd872];
	ld.u64 	%rd874, [%rd873];
	ld.u64 	%rd875, [%rd874];
	ld.u64 	%rd876, [%rd875];
	ld.u64 	%rd877, [%rd876];
	ld.u64 	%rd878, [%rd877];
	ld.u64 	%rd879, [%rd878];
	ld.u64 	%rd880, [%rd879];
	ld.u64 	%rd881, [%rd880];
	ld.u64 	%rd882, [%rd881];
	ld.u64 	%rd883, [%rd882];
	ld.u64 	%rd884, [%rd883];
	ld.u64 	%rd885, [%rd884];
	ld.u64 	%rd886, [%rd885];
	ld.u64 	%rd887, [%rd886];
	ld.u64 	%rd888, [%rd887];
	ld.u64 	%rd889, [%rd888];
	ld.u64 	%rd890, [%rd889];
	ld.u64 	%rd891, [%rd890];
	ld.u64 	%rd892, [%rd891];
	ld.u64 	%rd893, [%rd892];
	ld.u64 	%rd894, [%rd893];
	ld.u64 	%rd895, [%rd894];
	ld.u64 	%rd896, [%rd895];
	ld.u64 	%rd897, [%rd896];
	ld.u64 	%rd898, [%rd897];
	ld.u64 	%rd899, [%rd898];
	ld.u64 	%rd900, [%rd899];
	ld.u64 	%rd901, [%rd900];
	ld.u64 	%rd902, [%rd901];
	ld.u64 	%rd903, [%rd902];
	ld.u64 	%rd904, [%rd903];
	ld.u64 	%rd905, [%rd904];
	ld.u64 	%rd906, [%rd905];
	ld.u64 	%rd907, [%rd906];
	ld.u64 	%rd908, [%rd907];
	ld.u64 	%rd909, [%rd908];
	ld.u64 	%rd910, [%rd909];
	ld.u64 	%rd911, [%rd910];
	ld.u64 	%rd912, [%rd911];
	ld.u64 	%rd913, [%rd912];
	ld.u64 	%rd914, [%rd913];
	ld.u64 	%rd915, [%rd914];
	ld.u64 	%rd916, [%rd915];
	ld.u64 	%rd917, [%rd916];
	ld.u64 	%rd918, [%rd917];
	ld.u64 	%rd919, [%rd918];
	ld.u64 	%rd920, [%rd919];
	ld.u64 	%rd921, [%rd920];
	ld.u64 	%rd922, [%rd921];
	ld.u64 	%rd923, [%rd922];
	ld.u64 	%rd924, [%rd923];
	ld.u64 	%rd925, [%rd924];
	ld.u64 	%rd926, [%rd925];
	ld.u64 	%rd927, [%rd926];
	ld.u64 	%rd928, [%rd927];
	ld.u64 	%rd929, [%rd928];
	ld.u64 	%rd930, [%rd929];
	ld.u64 	%rd931, [%rd930];
	ld.u64 	%rd932, [%rd931];
	ld.u64 	%rd933, [%rd932];
	ld.u64 	%rd934, [%rd933];
	ld.u64 	%rd935, [%rd934];
	ld.u64 	%rd936, [%rd935];
	ld.u64 	%rd937, [%rd936];
	ld.u64 	%rd938, [%rd937];
	ld.u64 	%rd939, [%rd938];
	ld.u64 	%rd940, [%rd939];
	ld.u64 	%rd941, [%rd940];
	ld.u64 	%rd942, [%rd941];
	ld.u64 	%rd943, [%rd942];
	ld.u64 	%rd944, [%rd943];
	ld.u64 	%rd945, [%rd944];
	ld.u64 	%rd946, [%rd945];
	ld.u64 	%rd947, [%rd946];
	ld.u64 	%rd948, [%rd947];
	ld.u64 	%rd949, [%rd948];
	ld.u64 	%rd950, [%rd949];
	ld.u64 	%rd951, [%rd950];
	ld.u64 	%rd952, [%rd951];
	ld.u64 	%rd953, [%rd952];
	ld.u64 	%rd954, [%rd953];
	ld.u64 	%rd955, [%rd954];
	ld.u64 	%rd956, [%rd955];
	ld.u64 	%rd957, [%rd956];
	ld.u64 	%rd958, [%rd957];
	ld.u64 	%rd959, [%rd958];
	ld.u64 	%rd960, [%rd959];
	ld.u64 	%rd961, [%rd960];
	ld.u64 	%rd962, [%rd961];
	ld.u64 	%rd963, [%rd962];
	ld.u64 	%rd964, [%rd963];
	ld.u64 	%rd965, [%rd964];
	ld.u64 	%rd966, [%rd965];
	ld.u64 	%rd967, [%rd966];
	ld.u64 	%rd968, [%rd967];
	ld.u64 	%rd969, [%rd968];
	ld.u64 	%rd970, [%rd969];
	ld.u64 	%rd971, [%rd970];
	ld.u64 	%rd972, [%rd971];
	ld.u64 	%rd973, [%rd972];
	ld.u64 	%rd974, [%rd973];
	ld.u64 	%rd975, [%rd974];
	ld.u64 	%rd976, [%rd975];
	ld.u64 	%rd977, [%rd976];
	ld.u64 	%rd978, [%rd977];
	ld.u64 	%rd979, [%rd978];
	ld.u64 	%rd980, [%rd979];
	ld.u64 	%rd981, [%rd980];
	ld.u64 	%rd982, [%rd981];
	ld.u64 	%rd983, [%rd982];
	ld.u64 	%rd984, [%rd983];
	ld.u64 	%rd985, [%rd984];
	ld.u64 	%rd986, [%rd985];
	ld.u64 	%rd987, [%rd986];
	ld.u64 	%rd988, [%rd987];
	ld.u64 	%rd989, [%rd988];
	ld.u64 	%rd990, [%rd989];
	ld.u64 	%rd991, [%rd990];
	ld.u64 	%rd992, [%rd991];
	ld.u64 	%rd993, [%rd992];
	ld.u64 	%rd994, [%rd993];
	ld.u64 	%rd995, [%rd994];
	ld.u64 	%rd996, [%rd995];
	ld.u64 	%rd997, [%rd996];
	ld.u64 	%rd998, [%rd997];
	ld.u64 	%rd999, [%rd998];
	ld.u64 	%rd1000, [%rd999];
	ld.u64 	%rd1001, [%rd1000];
	ld.u64 	%rd1002, [%rd1001];
	ld.u64 	%rd1003, [%rd1002];
	ld.u64 	%rd1004, [%rd1003];
	ld.u64 	%rd1005, [%rd1004];
	ld.u64 	%rd1006, [%rd1005];
	ld.u64 	%rd1007, [%rd1006];
	ld.u64 	%rd1008, [%rd1007];
	ld.u64 	%rd1009, [%rd1008];
	ld.u64 	%rd1010, [%rd1009];
	ld.u64 	%rd1011, [%rd1010];
	ld.u64 	%rd1012, [%rd1011];
	ld.u64 	%rd1013, [%rd1012];
	ld.u64 	%rd1014, [%rd1013];
	ld.u64 	%rd1015, [%rd1014];
	ld.u64 	%rd1016, [%rd1015];
	ld.u64 	%rd1017, [%rd1016];
	ld.u64 	%rd1018, [%rd1017];
	ld.u64 	%rd1019, [%rd1018];
	ld.u64 	%rd1020, [%rd1019];
	ld.u64 	%rd1021, [%rd1020];
	ld.u64 	%rd1022, [%rd1021];
	ld.u64 	%rd1023, [%rd1022];
	ld.u64 	%rd1024, [%rd1023];
	ld.u64 	%rd1025, [%rd1024];
	ld.u64 	%rd1026, [%rd1025];
	ld.u64 	%rd1027, [%rd1026];
	ld.u64 	%rd1028, [%rd1027];
	ld.u64 	%rd1029, [%rd1028];
	ld.u64 	%rd1030, [%rd1029];
	ld.u64 	%rd1031, [%rd1030];
	ld.u64 	%rd1032, [%rd1031];
	ld.u64 	%rd1033, [%rd1032];
	ld.u64 	%rd1034, [%rd1033];
	ld.u64 	%rd1035, [%rd1034];
	ld.u64 	%rd1036, [%rd1035];
	ld.u64 	%rd1037, [%rd1036];
	ld.u64 	%rd1038, [%rd1037];
	ld.u64 	%rd1039, [%rd1038];
	ld.u64 	%rd1040, [%rd1039];
	ld.u64 	%rd1041, [%rd1040];
	ld.u64 	%rd1042, [%rd1041];
	ld.u64 	%rd1043, [%rd1042];
	ld.u64 	%rd1044, [%rd1043];
	ld.u64 	%rd1045, [%rd1044];
	ld.u64 	%rd1046, [%rd1045];
	ld.u64 	%rd1047, [%rd1046];
	ld.u64 	%rd1048, [%rd1047];
	ld.u64 	%rd1049, [%rd1048];
	ld.u64 	%rd1050, [%rd1049];
	ld.u64 	%rd1051, [%rd1050];
	ld.u64 	%rd1052, [%rd1051];
	ld.u64 	%rd1053, [%rd1052];
	ld.u64 	%rd1054, [%rd1053];
	ld.u64 	%rd1055, [%rd1054];
	ld.u64 	%rd1056, [%rd1055];
	ld.u64 	%rd1057, [%rd1056];
	ld.u64 	%rd1058, [%rd1057];
	ld.u64 	%rd1059, [%rd1058];
	ld.u64 	%rd1060, [%rd1059];
	ld.u64 	%rd1061, [%rd1060];
	ld.u64 	%rd1062, [%rd1061];
	ld.u64 	%rd1063, [%rd1062];
	ld.u64 	%rd1064, [%rd1063];
	ld.u64 	%rd1065, [%rd1064];
	ld.u64 	%rd1066, [%rd1065];
	ld.u64 	%rd1067, [%rd1066];
	ld.u64 	%rd1068, [%rd1067];
	ld.u64 	%rd1069, [%rd1068];
	ld.u64 	%rd1070, [%rd1069];
	ld.u64 	%rd1071, [%rd1070];
	ld.u64 	%rd1072, [%rd1071];
	ld.u64 	%rd1073, [%rd1072];
	ld.u64 	%rd1074, [%rd1073];
	ld.u64 	%rd1075, [%rd1074];
	ld.u64 	%rd1076, [%rd1075];
	ld.u64 	%rd1077, [%rd1076];
	ld.u64 	%rd1078, [%rd1077];
	ld.u64 	%rd1079, [%rd1078];
	ld.u64 	%rd1080, [%rd1079];
	ld.u64 	%rd1081, [%rd1080];
	ld.u64 	%rd1082, [%rd1081];
	ld.u64 	%rd1083, [%rd1082];
	ld.u64 	%rd1084, [%rd1083];
	ld.u64 	%rd1085, [%rd1084];
	ld.u64 	%rd1086, [%rd1085];
	ld.u64 	%rd1087, [%rd1086];
	ld.u64 	%rd1088, [%rd1087];
	ld.u64 	%rd1089, [%rd1088];
	ld.u64 	%rd1090, [%rd1089];
	ld.u64 	%rd1091, [%rd1090];
	ld.u64 	%rd1092, [%rd1091];
	ld.u64 	%rd1093, [%rd1092];
	ld.u64 	%rd1094, [%rd1093];
	ld.u64 	%rd1095, [%rd1094];
	ld.u64 	%rd1096, [%rd1095];
	ld.u64 	%rd1097, [%rd1096];
	ld.u64 	%rd1098, [%rd1097];
	ld.u64 	%rd1099, [%rd1098];
	ld.u64 	%rd1100, [%rd1099];
	ld.u64 	%rd1101, [%rd1100];
	ld.u64 	%rd1102, [%rd1101];
	ld.u64 	%rd1103, [%rd1102];
	ld.u64 	%rd1104, [%rd1103];
	ld.u64 	%rd1105, [%rd1104];
	ld.u64 	%rd1106, [%rd1105];
	ld.u64 	%rd1107, [%rd1106];
	ld.u64 	%rd1108, [%rd1107];
	ld.u64 	%rd1109, [%rd1108];
	ld.u64 	%rd1110, [%rd1109];
	ld.u64 	%rd1111, [%rd1110];
	ld.u64 	%rd1112, [%rd1111];
	ld.u64 	%rd1113, [%rd1112];
	ld.u64 	%rd1114, [%rd1113];
	ld.u64 	%rd1115, [%rd1114];
	ld.u64 	%rd1116, [%rd1115];
	ld.u64 	%rd1117, [%rd1116];
	ld.u64 	%rd1118, [%rd1117];
	ld.u64 	%rd1119, [%rd1118];
	ld.u64 	%rd1120, [%rd1119];
	ld.u64 	%rd1121, [%rd1120];
	ld.u64 	%rd1122, [%rd1121];
	ld.u64 	%rd1123, [%rd1122];
	ld.u64 	%rd1124, [%rd1123];
	ld.u64 	%rd1125, [%rd1124];
	ld.u64 	%rd1126, [%rd1125];
	ld.u64 	%rd1127, [%rd1126];
	ld.u64 	%rd1128, [%rd1127];
	ld.u64 	%rd1129, [%rd1128];
	ld.u64 	%rd1130, [%rd1129];
	ld.u64 	%rd1131, [%rd1130];
	ld.u64 	%rd1132, [%rd1131];
	ld.u64 	%rd1133, [%rd1132];
	ld.u64 	%rd1134, [%rd1133];
	ld.u64 	%rd1135, [%rd1134];
	ld.u64 	%rd1136, [%rd1135];
	ld.u64 	%rd1137, [%rd1136];
	ld.u64 	%rd1138, [%rd1137];
	ld.u64 	%rd1139, [%rd1138];
	ld.u64 	%rd1140, [%rd1139];
	ld.u64 	%rd1141, [%rd1140];
	ld.u64 	%rd1142, [%rd1141];
	ld.u64 	%rd1143, [%rd1142];
	ld.u64 	%rd1144, [%rd1143];
	ld.u64 	%rd1145, [%rd1144];
	ld.u64 	%rd1146, [%rd1145];
	ld.u64 	%rd1147, [%rd1146];
	ld.u64 	%rd1148, [%rd1147];
	ld.u64 	%rd1149, [%rd1148];
	ld.u64 	%rd1150, [%rd1149];
	ld.u64 	%rd1151, [%rd1150];
	ld.u64 	%rd1152, [%rd1151];
	ld.u64 	%rd1153, [%rd1152];
	ld.u64 	%rd1154, [%rd1153];
	ld.u64 	%rd1155, [%rd1154];
	ld.u64 	%rd1156, [%rd1155];
	ld.u64 	%rd1157, [%rd1156];
	ld.u64 	%rd1158, [%rd1157];
	ld.u64 	%rd1159, [%rd1158];
	ld.u64 	%rd1160, [%rd1159];
	ld.u64 	%rd1161, [%rd1160];
	ld.u64 	%rd1162, [%rd1161];
	ld.u64 	%rd1163, [%rd1162];
	ld.u64 	%rd1164, [%rd1163];
	ld.u64 	%rd1165, [%rd1164];
	ld.u64 	%rd1166, [%rd1165];
	ld.u64 	%rd1167, [%rd1166];
	ld.u64 	%rd1168, [%rd1167];
	ld.u64 	%rd1169, [%rd1168];
	ld.u64 	%rd1170, [%rd1169];
	ld.u64 	%rd1171, [%rd1170];
	ld.u64 	%rd1172, [%rd1171];
	ld.u64 	%rd1173, [%rd1172];
	ld.u64 	%rd1174, [%rd1173];
	ld.u64 	%rd1175, [%rd1174];
	ld.u64 	%rd1176, [%rd1175];
	ld.u64 	%rd1177, [%rd1176];
	ld.u64 	%rd1178, [%rd1177];
	ld.u64 	%rd1179, [%rd1178];
	ld.u64 	%rd1180, [%rd1179];
	ld.u64 	%rd1181, [%rd1180];
	ld.u64 	%rd1182, [%rd1181];
	ld.u64 	%rd1183, [%rd1182];
	ld.u64 	%rd1184, [%rd1183];
	ld.u64 	%rd1185, [%rd1184];
	ld.u64 	%rd1186, [%rd1185];
	ld.u64 	%rd1187, [%rd1186];
	ld.u64 	%rd1188, [%rd1187];
	ld.u64 	%rd1189, [%rd1188];
	ld.u64 	%rd1190, [%rd1189];
	ld.u64 	%rd1191, [%rd1190];
	ld.u64 	%rd1192, [%rd1191];
	ld.u64 	%rd1193, [%rd1192];
	ld.u64 	%rd1194, [%rd1193];
	ld.u64 	%rd1195, [%rd1194];
	ld.u64 	%rd1196, [%rd1195];
	ld.u64 	%rd1197, [%rd1196];
	ld.u64 	%rd1198, [%rd1197];
	ld.u64 	%rd1199, [%rd1198];
	ld.u64 	%rd1200, [%rd1199];
	ld.u64 	%rd1201, [%rd1200];
	ld.u64 	%rd1202, [%rd1201];
	ld.u64 	%rd1203, [%rd1202];
	ld.u64 	%rd1204, [%rd1203];
	ld.u64 	%rd1205, [%rd1204];
	ld.u64 	%rd1206, [%rd1205];
	ld.u64 	%rd1207, [%rd1206];
	ld.u64 	%rd1208, [%rd1207];
	ld.u64 	%rd1209, [%rd1208];
	ld.u64 	%rd1210, [%rd1209];
	ld.u64 	%rd1211, [%rd1210];
	ld.u64 	%rd1212, [%rd1211];
	ld.u64 	%rd1213, [%rd1212];
	ld.u64 	%rd1214, [%rd1213];
	ld.u64 	%rd1215, [%rd1214];
	ld.u64 	%rd1216, [%rd1215];
	ld.u64 	%rd1217, [%rd1216];
	ld.u64 	%rd1218, [%rd1217];
	ld.u64 	%rd1219, [%rd1218];
	ld.u64 	%rd1220, [%rd1219];
	ld.u64 	%rd1221, [%rd1220];
	ld.u64 	%rd1222, [%rd1221];
	ld.u64 	%rd1223, [%rd1222];
	ld.u64 	%rd1224, [%rd1223];
	ld.u64 	%rd1225, [%rd1224];
	ld.u64 	%rd1226, [%rd1225];
	ld.u64 	%rd1227, [%rd1226];
	ld.u64 	%rd1228, [%rd1227];
	ld.u64 	%rd1229, [%rd1228];
	ld.u64 	%rd1230, [%rd1229];
	ld.u64 	%rd1231, [%rd1230];
	ld.u64 	%rd1232, [%rd1231];
	ld.u64 	%rd1233, [%rd1232];
	ld.u64 	%rd1234, [%rd1233];
	ld.u64 	%rd1235, [%rd1234];
	ld.u64 	%rd1236, [%rd1235];
	ld.u64 	%rd1237, [%rd1236];
	ld.u64 	%rd1238, [%rd1237];
	ld.u64 	%rd1239, [%rd1238];
	ld.u64 	%rd1240, [%rd1239];
	ld.u64 	%rd1241, [%rd1240];
	ld.u64 	%rd1242, [%rd1241];
	ld.u64 	%rd1243, [%rd1242];
	ld.u64 	%rd1244, [%rd1243];
	ld.u64 	%rd1245, [%rd1244];
	ld.u64 	%rd1246, [%rd1245];
	ld.u64 	%rd1247, [%rd1246];
	ld.u64 	%rd1248, [%rd1247];
	ld.u64 	%rd1249, [%rd1248];
	ld.u64 	%rd1250, [%rd1249];
	ld.u64 	%rd1251, [%rd1250];
	ld.u64 	%rd1252, [%rd1251];
	ld.u64 	%rd1253, [%rd1252];
	ld.u64 	%rd1254, [%rd1253];
	ld.u64 	%rd1255, [%rd1254];
	ld.u64 	%rd1256, [%rd1255];
	ld.u64 	%rd1257, [%rd1256];
	ld.u64 	%rd1258, [%rd1257];
	ld.u64 	%rd1259, [%rd1258];
	ld.u64 	%rd1260, [%rd1259];
	ld.u64 	%rd1261, [%rd1260];
	ld.u64 	%rd1262, [%rd1261];
	ld.u64 	%rd1263, [%rd1262];
	ld.u64 	%rd1264, [%rd1263];
	ld.u64 	%rd1265, [%rd1264];
	ld.u64 	%rd1266, [%rd1265];
	ld.u64 	%rd1267, [%rd1266];
	ld.u64 	%rd1268, [%rd1267];
	ld.u64 	%rd1269, [%rd1268];
	ld.u64 	%rd1270, [%rd1269];
	ld.u64 	%rd1271, [%rd1270];
	ld.u64 	%rd1272, [%rd1271];
	ld.u64 	%rd1273, [%rd1272];
	ld.u64 	%rd1274, [%rd1273];
	ld.u64 	%rd1275, [%rd1274];
	ld.u64 	%rd1276, [%rd1275];
	ld.u64 	%rd1277, [%rd1276];
	ld.u64 	%rd1278, [%rd1277];
	ld.u64 	%rd1279, [%rd1278];
	ld.u64 	%rd1280, [%rd1279];
	ld.u64 	%rd1281, [%rd1280];
	ld.u64 	%rd1282, [%rd1281];
	ld.u64 	%rd1283, [%rd1282];
	ld.u64 	%rd1284, [%rd1283];
	ld.u64 	%rd1285, [%rd1284];
	ld.u64 	%rd1286, [%rd1285];
	ld.u64 	%rd1287, [%rd1286];
	ld.u64 	%rd1288, [%rd1287];
	ld.u64 	%rd1289, [%rd1288];
	ld.u64 	%rd1290, [%rd1289];
	ld.u64 	%rd1291, [%rd1290];
	ld.u64 	%rd1292, [%rd1291];
	ld.u64 	%rd1293, [%rd1292];
	ld.u64 	%rd1294, [%rd1293];
	ld.u64 	%rd1295, [%rd1294];
	ld.u64 	%rd1296, [%rd1295];
	ld.u64 	%rd1297, [%rd1296];
	ld.u64 	%rd1298, [%rd1297];
	ld.u64 	%rd1299, [%rd1298];
	ld.u64 	%rd1300, [%rd1299];
	ld.u64 	%rd1301, [%rd1300];
	ld.u64 	%rd1302, [%rd1301];
	ld.u64 	%rd1303, [%rd1302];
	ld.u64 	%rd1304, [%rd1303];
	ld.u64 	%rd1305, [%rd1304];
	ld.u64 	%rd1306, [%rd1305];
	ld.u64 	%rd1307, [%rd1306];
	ld.u64 	%rd1308, [%rd1307];
	ld.u64 	%rd1309, [%rd1308];
	ld.u64 	%rd1310, [%rd1309];
	ld.u64 	%rd1311, [%rd1310];
	ld.u64 	%rd1312, [%rd1311];
	ld.u64 	%rd1313, [%rd1312];
	ld.u64 	%rd1314, [%rd1313];
	ld.u64 	%rd1315, [%rd1314];
	ld.u64 	%rd1316, [%rd1315];
	ld.u64 	%rd1317, [%rd1316];
	ld.u64 	%rd1318, [%rd1317];
	ld.u64 	%rd1319, [%rd1318];
	ld.u64 	%rd1320, [%rd1319];
	ld.u64 	%rd1321, [%rd1320];
	ld.u64 	%rd1322, [%rd1321];
	ld.u64 	%rd1323, [%rd1322];
	ld.u64 	%rd1324, [%rd1323];
	ld.u64 	%rd1325, [%rd1324];
	ld.u64 	%rd1326, [%rd1325];
	ld.u64 	%rd1327, [%rd1326];
	ld.u64 	%rd1328, [%rd1327];
	ld.u64 	%rd1329, [%rd1328];
	ld.u64 	%rd1330, [%rd1329];
	ld.u64 	%rd1331, [%rd1330];
	ld.u64 	%rd1332, [%rd1331];
	ld.u64 	%rd1333, [%rd1332];
	ld.u64 	%rd1334, [%rd1333];
	ld.u64 	%rd1335, [%rd1334];
	ld.u64 	%rd1336, [%rd1335];
	ld.u64 	%rd1337, [%rd1336];
	ld.u64 	%rd1338, [%rd1337];
	ld.u64 	%rd1339, [%rd1338];
	ld.u64 	%rd1340, [%rd1339];
	ld.u64 	%rd1341, [%rd1340];
	ld.u64 	%rd1342, [%rd1341];
	ld.u64 	%rd1343, [%rd1342];
	ld.u64 	%rd1344, [%rd1343];
	ld.u64 	%rd1345, [%rd1344];
	ld.u64 	%rd1346, [%rd1345];
	ld.u64 	%rd1347, [%rd1346];
	ld.u64 	%rd1348, [%rd1347];
	ld.u64 	%rd1349, [%rd1348];
	ld.u64 	%rd1350, [%rd1349];
	ld.u64 	%rd1351, [%rd1350];
	ld.u64 	%rd1352, [%rd1351];
	ld.u64 	%rd1353, [%rd1352];
	ld.u64 	%rd1354, [%rd1353];
	ld.u64 	%rd1355, [%rd1354];
	ld.u64 	%rd1356, [%rd1355];
	ld.u64 	%rd1357, [%rd1356];
	ld.u64 	%rd1358, [%rd1357];
	ld.u64 	%rd1359, [%rd1358];
	ld.u64 	%rd1360, [%rd1359];
	ld.u64 	%rd1361, [%rd1360];
	ld.u64 	%rd1362, [%rd1361];
	ld.u64 	%rd1363, [%rd1362];
	ld.u64 	%rd1364, [%rd1363];
	ld.u64 	%rd1365, [%rd1364];
	ld.u64 	%rd1366, [%rd1365];
	ld.u64 	%rd1367, [%rd1366];
	ld.u64 	%rd1368, [%rd1367];
	ld.u64 	%rd1369, [%rd1368];
	ld.u64 	%rd1370, [%rd1369];
	ld.u64 	%rd1371, [%rd1370];
	ld.u64 	%rd1372, [%rd1371];
	ld.u64 	%rd1373, [%rd1372];
	ld.u64 	%rd1374, [%rd1373];
	ld.u64 	%rd1375, [%rd1374];
	ld.u64 	%rd1376, [%rd1375];
	ld.u64 	%rd1377, [%rd1376];
	ld.u64 	%rd1378, [%rd1377];
	ld.u64 	%rd1379, [%rd1378];
	ld.u64 	%rd1380, [%rd1379];
	ld.u64 	%rd1381, [%rd1380];
	ld.u64 	%rd1382, [%rd1381];
	ld.u64 	%rd1383, [%rd1382];
	ld.u64 	%rd1384, [%rd1383];
	ld.u64 	%rd1385, [%rd1384];
	ld.u64 	%rd1386, [%rd1385];
	ld.u64 	%rd1387, [%rd1386];
	ld.u64 	%rd1388, [%rd1387];
	ld.u64 	%rd1389, [%rd1388];
	ld.u64 	%rd1390, [%rd1389];
	ld.u64 	%rd1391, [%rd1390];
	ld.u64 	%rd1392, [%rd1391];
	ld.u64 	%rd1393, [%rd1392];
	ld.u64 	%rd1394, [%rd1393];
	ld.u64 	%rd1395, [%rd1394];
	ld.u64 	%rd1396, [%rd1395];
	ld.u64 	%rd1397, [%rd1396];
	ld.u64 	%rd1398, [%rd1397];
	ld.u64 	%rd1399, [%rd1398];
	ld.u64 	%rd1400, [%rd1399];
	ld.u64 	%rd1401, [%rd1400];
	ld.u64 	%rd1402, [%rd1401];
	ld.u64 	%rd1403, [%rd1402];
	ld.u64 	%rd1404, [%rd1403];
	ld.u64 	%rd1405, [%rd1404];
	ld.u64 	%rd1406, [%rd1405];
	ld.u64 	%rd1407, [%rd1406];
	ld.u64 	%rd1408, [%rd1407];
	ld.u64 	%rd1409, [%rd1408];
	ld.u64 	%rd1410, [%rd1409];
	ld.u64 	%rd1411, [%rd1410];
	ld.u64 	%rd1412, [%rd1411];
	ld.u64 	%rd1413, [%rd1412];
	ld.u64 	%rd1414, [%rd1413];
	ld.u64 	%rd1415, [%rd1414];
	ld.u64 	%rd1416, [%rd1415];
	ld.u64 	%rd1417, [%rd1416];
	ld.u64 	%rd1418, [%rd1417];
	ld.u64 	%rd1419, [%rd1418];
	ld.u64 	%rd1420, [%rd1419];
	ld.u64 	%rd1421, [%rd1420];
	ld.u64 	%rd1422, [%rd1421];
	ld.u64 	%rd1423, [%rd1422];
	ld.u64 	%rd1424, [%rd1423];
	ld.u64 	%rd1425, [%rd1424];
	ld.u64 	%rd1426, [%rd1425];
	ld.u64 	%rd1427, [%rd1426];
	ld.u64 	%rd1428, [%rd1427];
	ld.u64 	%rd1429, [%rd1428];
	ld.u64 	%rd1430, [%rd1429];
	ld.u64 	%rd1431, [%rd1430];
	ld.u64 	%rd1432, [%rd1431];
	ld.u64 	%rd1433, [%rd1432];
	ld.u64 	%rd1434, [%rd1433];
	ld.u64 	%rd1435, [%rd1434];
	ld.u64 	%rd1436, [%rd1435];
	ld.u64 	%rd1437, [%rd1436];
	ld.u64 	%rd1438, [%rd1437];
	ld.u64 	%rd1439, [%rd1438];
	ld.u64 	%rd1440, [%rd1439];
	ld.u64 	%rd1441, [%rd1440];
	ld.u64 	%rd1442, [%rd1441];
	ld.u64 	%rd1443, [%rd1442];
	ld.u64 	%rd1444, [%rd1443];
	ld.u64 	%rd1445, [%rd1444];
	ld.u64 	%rd1446, [%rd1445];
	ld.u64 	%rd1447, [%rd1446];
	ld.u64 	%rd1448, [%rd1447];
	ld.u64 	%rd1449, [%rd1448];
	ld.u64 	%rd1450, [%rd1449];
	ld.u64 	%rd1451, [%rd1450];
	ld.u64 	%rd1452, [%rd1451];
	ld.u64 	%rd1453, [%rd1452];
	ld.u64 	%rd1454, [%rd1453];
	ld.u64 	%rd1455, [%rd1454];
	ld.u64 	%rd1456, [%rd1455];
	ld.u64 	%rd1457, [%rd1456];
	ld.u64 	%rd1458, [%rd1457];
	ld.u64 	%rd1459, [%rd1458];
	ld.u64 	%rd1460, [%rd1459];
	ld.u64 	%rd1461, [%rd1460];
	ld.u64 	%rd1462, [%rd1461];
	ld.u64 	%rd1463, [%rd1462];
	ld.u64 	%rd1464, [%rd1463];
	ld.u64 	%rd1465, [%rd1464];
	ld.u64 	%rd1466, [%rd1465];
	ld.u64 	%rd1467, [%rd1466];
	ld.u64 	%rd1468, [%rd1467];
	ld.u64 	%rd1469, [%rd1468];
	ld.u64 	%rd1470, [%rd1469];
	ld.u64 	%rd1471, [%rd1470];
	ld.u64 	%rd1472, [%rd1471];
	ld.u64 	%rd1473, [%rd1472];
	ld.u64 	%rd1474, [%rd1473];
	ld.u64 	%rd1475, [%rd1474];
	ld.u64 	%rd1476, [%rd1475];
	ld.u64 	%rd1477, [%rd1476];
	ld.u64 	%rd1478, [%rd1477];
	ld.u64 	%rd1479, [%rd1478];
	ld.u64 	%rd1480, [%rd1479];
	ld.u64 	%rd1481, [%rd1480];
	ld.u64 	%rd1482, [%rd1481];
	ld.u64 	%rd1483, [%rd1482];
	ld.u64 	%rd1484, [%rd1483];
	ld.u64 	%rd1485, [%rd1484];
	ld.u64 	%rd1486, [%rd1485];
	ld.u64 	%rd1487, [%rd1486];
	ld.u64 	%rd1488, [%rd1487];
	ld.u64 	%rd1489, [%rd1488];
	ld.u64 	%rd1490, [%rd1489];
	ld.u64 	%rd1491, [%rd1490];
	ld.u64 	%rd1492, [%rd1491];
	ld.u64 	%rd1493, [%rd1492];
	ld.u64 	%rd1494, [%rd1493];
	ld.u64 	%rd1495, [%rd1494];
	ld.u64 	%rd1496, [%rd1495];
	ld.u64 	%rd1497, [%rd1496];
	ld.u64 	%rd1498, [%rd1497];
	ld.u64 	%rd1499, [%rd1498];
	ld.u64 	%rd1500, [%rd1499];
	ld.u64 	%rd1501, [%rd1500];
	ld.u64 	%rd1502, [%rd1501];
	ld.u64 	%rd1503, [%rd1502];
	ld.u64 	%rd1504, [%rd1503];
	ld.u64 	%rd1505, [%rd1504];
	ld.u64 	%rd1506, [%rd1505];
	ld.u64 	%rd1507, [%rd1506];
	ld.u64 	%rd1508, [%rd1507];
	ld.u64 	%rd1509, [%rd1508];
	ld.u64 	%rd1510, [%rd1509];
	ld.u64 	%rd1511, [%rd1510];
	ld.u64 	%rd1512, [%rd1511];
	ld.u64 	%rd1513, [%rd1512];
	ld.u64 	%rd1514, [%rd1513];
	ld.u64 	%rd1515, [%rd1514];
	ld.u64 	%rd1516, [%rd1515];
	ld.u64 	%rd1517, [%rd1516];
	ld.u64 	%rd1518, [%rd1517];
	ld.u64 	%rd1519, [%rd1518];
	ld.u64 	%rd1520, [%rd1519];
	ld.u64 	%rd1521, [%rd1520];
	ld.u64 	%rd1522, [%rd1521];
	ld.u64 	%rd1523, [%rd1522];
	ld.u64 	%rd1524, [%rd1523];
	ld.u64 	%rd1525, [%rd1524];
	ld.u64 	%rd1526, [%rd1525];
	ld.u64 	%rd1527, [%rd1526];
	ld.u64 	%rd1528, [%rd1527];
	ld.u64 	%rd1529, [%rd1528];
	ld.u64 	%rd1530, [%rd1529];
	ld.u64 	%rd1531, [%rd1530];
	ld.u64 	%rd1532, [%rd1531];
	ld.u64 	%rd1533, [%rd1532];
	ld.u64 	%rd1534, [%rd1533];
	ld.u64 	%rd1535, [%rd1534];
	ld.u64 	%rd1536, [%rd1535];
	ld.u64 	%rd1537, [%rd1536];
	ld.u64 	%rd1538, [%rd1537];
	ld.u64 	%rd1539, [%rd1538];
	ld.u64 	%rd1540, [%rd1539];
	ld.u64 	%rd1541, [%rd1540];
	ld.u64 	%rd1542, [%rd1541];
	ld.u64 	%rd1543, [%rd1542];
	ld.u64 	%rd1544, [%rd1543];
	ld.u64 	%rd1545, [%rd1544];
	ld.u64 	%rd1546, [%rd1545];
	ld.u64 	%rd1547, [%rd1546];
	ld.u64 	%rd1548, [%rd1547];
	ld.u64 	%rd1549, [%rd1548];
	ld.u64 	%rd1550, [%rd1549];
	ld.u64 	%rd1551, [%rd1550];
	ld.u64 	%rd1552, [%rd1551];
	ld.u64 	%rd1553, [%rd1552];
	ld.u64 	%rd1554, [%rd1553];
	ld.u64 	%rd1555, [%rd1554];
	ld.u64 	%rd1556, [%rd1555];
	ld.u64 	%rd1557, [%rd1556];
	ld.u64 	%rd1558, [%rd1557];
	ld.u64 	%rd1559, [%rd1558];
	ld.u64 	%rd1560, [%rd1559];
	ld.u64 	%rd1561, [%rd1560];
	ld.u64 	%rd1562, [%rd1561];
	ld.u64 	%rd1563, [%rd1562];
	ld.u64 	%rd1564, [%rd1563];
	ld.u64 	%rd1565, [%rd1564];
	ld.u64 	%rd1566, [%rd1565];
	ld.u64 	%rd1567, [%rd1566];
	ld.u64 	%rd1568, [%rd1567];
	ld.u64 	%rd1569, [%rd1568];
	ld.u64 	%rd1570, [%rd1569];
	ld.u64 	%rd1571, [%rd1570];
	ld.u64 	%rd1572, [%rd1571];
	ld.u64 	%rd1573, [%rd1572];
	ld.u64 	%rd1574, [%rd1573];
	ld.u64 	%rd1575, [%rd1574];
	ld.u64 	%rd1576, [%rd1575];
	ld.u64 	%rd1577, [%rd1576];
	ld.u64 	%rd1578, [%rd1577];
	ld.u64 	%rd1579, [%rd1578];
	ld.u64 	%rd1580, [%rd1579];
	ld.u64 	%rd1581, [%rd1580];
	ld.u64 	%rd1582, [%rd1581];
	ld.u64 	%rd1583, [%rd1582];
	ld.u64 	%rd1584, [%rd1583];
	ld.u64 	%rd1585, [%rd1584];
	ld.u64 	%rd1586, [%rd1585];
	ld.u64 	%rd1587, [%rd1586];
	ld.u64 	%rd1588, [%rd1587];
	ld.u64 	%rd1589, [%rd1588];
	ld.u64 	%rd1590, [%rd1589];
	ld.u64 	%rd1591, [%rd1590];
	ld.u64 	%rd1592, [%rd1591];
	ld.u64 	%rd1593, [%rd1592];
	ld.u64 	%rd1594, [%rd1593];
	ld.u64 	%rd1595, [%rd1594];
	ld.u64 	%rd1596, [%rd1595];
	ld.u64 	%rd1597, [%rd1596];
	ld.u64 	%rd1598, [%rd1597];
	ld.u64 	%rd1599, [%rd1598];
	ld.u64 	%rd1600, [%rd1599];
	ld.u64 	%rd1601, [%rd1600];
	ld.u64 	%rd1602, [%rd1601];
	ld.u64 	%rd1603, [%rd1602];
	ld.u64 	%rd1604, [%rd1603];
	ld.u64 	%rd1605, [%rd1604];
	ld.u64 	%rd1606, [%rd1605];
	ld.u64 	%rd1607, [%rd1606];
	ld.u64 	%rd1608, [%rd1607];
	ld.u64 	%rd1609, [%rd1608];
	ld.u64 	%rd1610, [%rd1609];
	ld.u64 	%rd1611, [%rd1610];
	ld.u64 	%rd1612, [%rd1611];
	ld.u64 	%rd1613, [%rd1612];
	ld.u64 	%rd1614, [%rd1613];
	ld.u64 	%rd1615, [%rd1614];
	ld.u64 	%rd1616, [%rd1615];
	ld.u64 	%rd1617, [%rd1616];
	ld.u64 	%rd1618, [%rd1617];
	ld.u64 	%rd1619, [%rd1618];
	ld.u64 	%rd1620, [%rd1619];
	ld.u64 	%rd1621, [%rd1620];
	ld.u64 	%rd1622, [%rd1621];
	ld.u64 	%rd1623, [%rd1622];
	ld.u64 	%rd1624, [%rd1623];
	ld.u64 	%rd1625, [%rd1624];
	ld.u64 	%rd1626, [%rd1625];
	ld.u64 	%rd1627, [%rd1626];
	ld.u64 	%rd1628, [%rd1627];
	ld.u64 	%rd1629, [%rd1628];
	ld.u64 	%rd1630, [%rd1629];
	ld.u64 	%rd1631, [%rd1630];
	ld.u64 	%rd1632, [%rd1631];
	ld.u64 	%rd1633, [%rd1632];
	ld.u64 	%rd1634, [%rd1633];
	ld.u64 	%rd1635, [%rd1634];
	ld.u64 	%rd1636, [%rd1635];
	ld.u64 	%rd1637, [%rd1636];
	ld.u64 	%rd1638, [%rd1637];
	ld.u64 	%rd1639, [%rd1638];
	ld.u64 	%rd1640, [%rd1639];
	ld.u64 	%rd1641, [%rd1640];
	ld.u64 	%rd1642, [%rd1641];
	ld.u64 	%rd1643, [%rd1642];
	ld.u64 	%rd1644, [%rd1643];
	ld.u64 	%rd1645, [%rd1644];
	ld.u64 	%rd1646, [%rd1645];
	ld.u64 	%rd1647, [%rd1646];
	ld.u64 	%rd1648, [%rd1647];
	ld.u64 	%rd1649, [%rd1648];
	ld.u64 	%rd1650, [%rd1649];
	ld.u64 	%rd1651, [%rd1650];
	ld.u64 	%rd1652, [%rd1651];
	ld.u64 	%rd1653, [%rd1652];
	ld.u64 	%rd1654, [%rd1653];
	ld.u64 	%rd1655, [%rd1654];
	ld.u64 	%rd1656, [%rd1655];
	ld.u64 	%rd1657, [%rd1656];
	ld.u64 	%rd1658, [%rd1657];
	ld.u64 	%rd1659, [%rd1658];
	ld.u64 	%rd1660, [%rd1659];
	ld.u64 	%rd1661, [%rd1660];
	ld.u64 	%rd1662, [%rd1661];
	ld.u64 	%rd1663, [%rd1662];
	ld.u64 	%rd1664, [%rd1663];
	ld.u64 	%rd1665, [%rd1664];
	ld.u64 	%rd1666, [%rd1665];
	ld.u64 	%rd1667, [%rd1666];
	ld.u64 	%rd1668, [%rd1667];
	ld.u64 	%rd1669, [%rd1668];
	ld.u64 	%rd1670, [%rd1669];
	ld.u64 	%rd1671, [%rd1670];
	ld.u64 	%rd1672, [%rd1671];
	ld.u64 	%rd1673, [%rd1672];
	ld.u64 	%rd1674, [%rd1673];
	ld.u64 	%rd1675, [%rd1674];
	ld.u64 	%rd1676, [%rd1675];
	ld.u64 	%rd1677, [%rd1676];
	ld.u64 	%rd1678, [%rd1677];
	ld.u64 	%rd1679, [%rd1678];
	ld.u64 	%rd1680, [%rd1679];
	ld.u64 	%rd1681, [%rd1680];
	ld.u64 	%rd1682, [%rd1681];
	ld.u64 	%rd1683, [%rd1682];
	ld.u64 	%rd1684, [%rd1683];
	ld.u64 	%rd1685, [%rd1684];
	ld.u64 	%rd1686, [%rd1685];
	ld.u64 	%rd1687, [%rd1686];
	ld.u64 	%rd1688, [%rd1687];
	ld.u64 	%rd1689, [%rd1688];
	ld.u64 	%rd1690, [%rd1689];
	ld.u64 	%rd1691, [%rd1690];
	ld.u64 	%rd1692, [%rd1691];
	ld.u64 	%rd1693, [%rd1692];
	ld.u64 	%rd1694, [%rd1693];
	ld.u64 	%rd1695, [%rd1694];
	ld.u64 	%rd1696, [%rd1695];
	ld.u64 	%rd1697, [%rd1696];
	ld.u64 	%rd1698, [%rd1697];
	ld.u64 	%rd1699, [%rd1698];
	ld.u64 	%rd1700, [%rd1699];
	ld.u64 	%rd1701, [%rd1700];
	ld.u64 	%rd1702, [%rd1701];
	ld.u64 	%rd1703, [%rd1702];
	ld.u64 	%rd1704, [%rd1703];
	ld.u64 	%rd1705, [%rd1704];
	ld.u64 	%rd1706, [%rd1705];
	ld.u64 	%rd1707, [%rd1706];
	ld.u64 	%rd1708, [%rd1707];
	ld.u64 	%rd1709, [%rd1708];
	ld.u64 	%rd1710, [%rd1709];
	ld.u64 	%rd1711, [%rd1710];
	ld.u64 	%rd1712, [%rd1711];
	ld.u64 	%rd1713, [%rd1712];
	ld.u64 	%rd1714, [%rd1713];
	ld.u64 	%rd1715, [%rd1714];
	ld.u64 	%rd1716, [%rd1715];
	ld.u64 	%rd1717, [%rd1716];
	ld.u64 	%rd1718, [%rd1717];
	ld.u64 	%rd1719, [%rd1718];
	ld.u64 	%rd1720, [%rd1719];
	ld.u64 	%rd1721, [%rd1720];
	ld.u64 	%rd1722, [%rd1721];
	ld.u64 	%rd1723, [%rd1722];
	ld.u64 	%rd1724, [%rd1723];
	ld.u64 	%rd1725, [%rd1724];
	ld.u64 	%rd1726, [%rd1725];
	ld.u64 	%rd1727, [%rd1726];
	ld.u64 	%rd1728, [%rd1727];
	ld.u64 	%rd1729, [%rd1728];
	ld.u64 	%rd1730, [%rd1729];
	ld.u64 	%rd1731, [%rd1730];
	ld.u64 	%rd1732, [%rd1731];
	ld.u64 	%rd1733, [%rd1732];
	ld.u64 	%rd1734, [%rd1733];
	ld.u64 	%rd1735, [%rd1734];
	ld.u64 	%rd1736, [%rd1735];
	ld.u64 	%rd1737, [%rd1736];
	ld.u64 	%rd1738, [%rd1737];
	ld.u64 	%rd1739, [%rd1738];
	ld.u64 	%rd1740, [%rd1739];
	ld.u64 	%rd1741, [%rd1740];
	ld.u64 	%rd1742, [%rd1741];
	ld.u64 	%rd1743, [%rd1742];
	ld.u64 	%rd1744, [%rd1743];
	ld.u64 	%rd1745, [%rd1744];
	ld.u64 	%rd1746, [%rd1745];
	ld.u64 	%rd1747, [%rd1746];
	ld.u64 	%rd1748, [%rd1747];
	ld.u64 	%rd1749, [%rd1748];
	ld.u64 	%rd1750, [%rd1749];
	ld.u64 	%rd1751, [%rd1750];
	ld.u64 	%rd1752, [%rd1751];
	ld.u64 	%rd1753, [%rd1752];
	ld.u64 	%rd1754, [%rd1753];
	ld.u64 	%rd1755, [%rd1754];
	ld.u64 	%rd1756, [%rd1755];
	ld.u64 	%rd1757, [%rd1756];
	ld.u64 	%rd1758, [%rd1757];
	ld.u64 	%rd1759, [%rd1758];
	ld.u64 	%rd1760, [%rd1759];
	ld.u64 	%rd1761, [%rd1760];
	ld.u64 	%rd1762, [%rd1761];
	ld.u64 	%rd1763, [%rd1762];
	ld.u64 	%rd1764, [%rd1763];
	ld.u64 	%rd1765, [%rd1764];
	ld.u64 	%rd1766, [%rd1765];
	ld.u64 	%rd1767, [%rd1766];
	ld.u64 	%rd1768, [%rd1767];
	ld.u64 	%rd1769, [%rd1768];
	ld.u64 	%rd1770, [%rd1769];
	ld.u64 	%rd1771, [%rd1770];
	ld.u64 	%rd1772, [%rd1771];
	ld.u64 	%rd1773, [%rd1772];
	ld.u64 	%rd1774, [%rd1773];
	ld.u64 	%rd1775, [%rd1774];
	ld.u64 	%rd1776, [%rd1775];
	ld.u64 	%rd1777, [%rd1776];
	ld.u64 	%rd1778, [%rd1777];
	ld.u64 	%rd1779, [%rd1778];
	ld.u64 	%rd1780, [%rd1779];
	ld.u64 	%rd1781, [%rd1780];
	ld.u64 	%rd1782, [%rd1781];
	ld.u64 	%rd1783, [%rd1782];
	ld.u64 	%rd1784, [%rd1783];
	ld.u64 	%rd1785, [%rd1784];
	ld.u64 	%rd1786, [%rd1785];
	ld.u64 	%rd1787, [%rd1786];
	ld.u64 	%rd1788, [%rd1787];
	ld.u64 	%rd1789, [%rd1788];
	ld.u64 	%rd1790, [%rd1789];
	ld.u64 	%rd1791, [%rd1790];
	ld.u64 	%rd1792, [%rd1791];
	ld.u64 	%rd1793, [%rd1792];
	ld.u64 	%rd1794, [%rd1793];
	ld.u64 	%rd1795, [%rd1794];
	ld.u64 	%rd1796, [%rd1795];
	ld.u64 	%rd1797, [%rd1796];
	ld.u64 	%rd1798, [%rd1797];
	ld.u64 	%rd1799, [%rd1798];
	ld.u64 	%rd1800, [%rd1799];
	ld.u64 	%rd1801, [%rd1800];
	ld.u64 	%rd1802, [%rd1801];
	ld.u64 	%rd1803, [%rd1802];
	ld.u64 	%rd1804, [%rd1803];
	ld.u64 	%rd1805, [%rd1804];
	ld.u64 	%rd1806, [%rd1805];
	ld.u64 	%rd1807, [%rd1806];
	ld.u64 	%rd1808, [%rd1807];
	ld.u64 	%rd1809, [%rd1808];
	ld.u64 	%rd1810, [%rd1809];
	ld.u64 	%rd1811, [%rd1810];
	ld.u64 	%rd1812, [%rd1811];
	ld.u64 	%rd1813, [%rd1812];
	ld.u64 	%rd1814, [%rd1813];
	ld.u64 	%rd1815, [%rd1814];
	ld.u64 	%rd1816, [%rd1815];
	ld.u64 	%rd1817, [%rd1816];
	ld.u64 	%rd1818, [%rd1817];
	ld.u64 	%rd1819, [%rd1818];
	ld.u64 	%rd1820, [%rd1819];
	ld.u64 	%rd1821, [%rd1820];
	ld.u64 	%rd1822, [%rd1821];
	ld.u64 	%rd1823, [%rd1822];
	ld.u64 	%rd1824, [%rd1823];
	ld.u64 	%rd1825, [%rd1824];
	ld.u64 	%rd1826, [%rd1825];
	ld.u64 	%rd1827, [%rd1826];
	ld.u64 	%rd1828, [%rd1827];
	ld.u64 	%rd1829, [%rd1828];
	ld.u64 	%rd1830, [%rd1829];
	ld.u64 	%rd1831, [%rd1830];
	ld.u64 	%rd1832, [%rd1831];
	ld.u64 	%rd1833, [%rd1832];
	ld.u64 	%rd1834, [%rd1833];
	ld.u64 	%rd1835, [%rd1834];
	ld.u64 	%rd1836, [%rd1835];
	ld.u64 	%rd1837, [%rd1836];
	ld.u64 	%rd1838, [%rd1837];
	ld.u64 	%rd1839, [%rd1838];
	ld.u64 	%rd1840, [%rd1839];
	ld.u64 	%rd1841, [%rd1840];
	ld.u64 	%rd1842, [%rd1841];
	ld.u64 	%rd1843, [%rd1842];
	ld.u64 	%rd1844, [%rd1843];
	ld.u64 	%rd1845, [%rd1844];
	ld.u64 	%rd1846, [%rd1845];
	ld.u64 	%rd1847, [%rd1846];
	ld.u64 	%rd1848, [%rd1847];
	ld.u64 	%rd1849, [%rd1848];
	ld.u64 	%rd1850, [%rd1849];
	ld.u64 	%rd1851, [%rd1850];
	ld.u64 	%rd1852, [%rd1851];
	ld.u64 	%rd1853, [%rd1852];
	ld.u64 	%rd1854, [%rd1853];
	ld.u64 	%rd1855, [%rd1854];
	ld.u64 	%rd1856, [%rd1855];
	ld.u64 	%rd1857, [%rd1856];
	ld.u64 	%rd1858, [%rd1857];
	ld.u64 	%rd1859, [%rd1858];
	ld.u64 	%rd1860, [%rd1859];
	ld.u64 	%rd1861, [%rd1860];
	ld.u64 	%rd1862, [%rd1861];
	ld.u64 	%rd1863, [%rd1862];
	ld.u64 	%rd1864, [%rd1863];
	ld.u64 	%rd1865, [%rd1864];
	ld.u64 	%rd1866, [%rd1865];
	ld.u64 	%rd1867, [%rd1866];
	ld.u64 	%rd1868, [%rd1867];
	ld.u64 	%rd1869, [%rd1868];
	ld.u64 	%rd1870, [%rd1869];
	ld.u64 	%rd1871, [%rd1870];
	ld.u64 	%rd1872, [%rd1871];
	ld.u64 	%rd1873, [%rd1872];
	ld.u64 	%rd1874, [%rd1873];
	ld.u64 	%rd1875, [%rd1874];
	ld.u64 	%rd1876, [%rd1875];
	ld.u64 	%rd1877, [%rd1876];
	ld.u64 	%rd1878, [%rd1877];
	ld.u64 	%rd1879, [%rd1878];
	ld.u64 	%rd1880, [%rd1879];
	ld.u64 	%rd1881, [%rd1880];
	ld.u64 	%rd1882, [%rd1881];
	ld.u64 	%rd1883, [%rd1882];
	ld.u64 	%rd1884, [%rd1883];
	ld.u64 	%rd1885, [%rd1884];
	ld.u64 	%rd1886, [%rd1885];
	ld.u64 	%rd1887, [%rd1886];
	ld.u64 	%rd1888, [%rd1887];
	ld.u64 	%rd1889, [%rd1888];
	ld.u64 	%rd1890, [%rd1889];
	ld.u64 	%rd1891, [%rd1890];
	ld.u64 	%rd1892, [%rd1891];
	ld.u64 	%rd1893, [%rd1892];
	ld.u64 	%rd1894, [%rd1893];
	ld.u64 	%rd1895, [%rd1894];
	ld.u64 	%rd1896, [%rd1895];
	ld.u64 	%rd1897, [%rd1896];
	ld.u64 	%rd1898, [%rd1897];
	ld.u64 	%rd1899, [%rd1898];
	ld.u64 	%rd1900, [%rd1899];
	ld.u64 	%rd1901, [%rd1900];
	ld.u64 	%rd1902, [%rd1901];
	ld.u64 	%rd1903, [%rd1902];
	ld.u64 	%rd1904, [%rd1903];
	ld.u64 	%rd1905, [%rd1904];
	ld.u64 	%rd1906, [%rd1905];
	ld.u64 	%rd1907, [%rd1906];
	ld.u64 	%rd1908, [%rd1907];
	ld.u64 	%rd1909, [%rd1908];
	ld.u64 	%rd1910, [%rd1909];
	ld.u64 	%rd1911, [%rd1910];
	ld.u64 	%rd1912, [%rd1911];
	ld.u64 	%rd1913, [%rd1912];
	ld.u64 	%rd1914, [%rd1913];
	ld.u64 	%rd1915, [%rd1914];
	ld.u64 	%rd1916, [%rd1915];
	ld.u64 	%rd1917, [%rd1916];
	ld.u64 	%rd1918, [%rd1917];
	ld.u64 	%rd1919, [%rd1918];
	ld.u64 	%rd1920, [%rd1919];
	ld.u64 	%rd1921, [%rd1920];
	ld.u64 	%rd1922, [%rd1921];
	ld.u64 	%rd1923, [%rd1922];
	ld.u64 	%rd1924, [%rd1923];
	ld.u64 	%rd1925, [%rd1924];
	ld.u64 	%rd1926, [%rd1925];
	ld.u64 	%rd1927, [%rd1926];
	ld.u64 	%rd1928, [%rd1927];
	ld.u64 	%rd1929, [%rd1928];
	ld.u64 	%rd1930, [%rd1929];
	ld.u64 	%rd1931, [%rd1930];
	ld.u64 	%rd1932, [%rd1931];
	ld.u64 	%rd1933, [%rd1932];
	ld.u64 	%rd1934, [%rd1933];
	ld.u64 	%rd1935, [%rd1934];
	ld.u64 	%rd1936, [%rd1935];
	ld.u64 	%rd1937, [%rd1936];
	ld.u64 	%rd1938, [%rd1937];
	ld.u64 	%rd1939, [%rd1938];
	ld.u64 	%rd1940, [%rd1939];
	ld.u64 	%rd1941, [%rd1940];
	ld.u64 	%rd1942, [%rd1941];
	ld.u64 	%rd1943, [%rd1942];
	ld.u64 	%rd1944, [%rd1943];
	ld.u64 	%rd1945, [%rd1944];
	ld.u64 	%rd1946, [%rd1945];
	ld.u64 	%rd1947, [%rd1946];
	ld.u64 	%rd1948, [%rd1947];
	ld.u64 	%rd1949, [%rd1948];
	ld.u64 	%rd1950, [%rd1949];
	ld.u64 	%rd1951, [%rd1950];
	ld.u64 	%rd1952, [%rd1951];
	ld.u64 	%rd1953, [%rd1952];
	ld.u64 	%rd1954, [%rd1953];
	ld.u64 	%rd1955, [%rd1954];
	ld.u64 	%rd1956, [%rd1955];
	ld.u64 	%rd1957, [%rd1956];
	ld.u64 	%rd1958, [%rd1957];
	ld.u64 	%rd1959, [%rd1958];
	ld.u64 	%rd1960, [%rd1959];
	ld.u64 	%rd1961, [%rd1960];
	ld.u64 	%rd1962, [%rd1961];
	ld.u64 	%rd1963, [%rd1962];
	ld.u64 	%rd1964, [%rd1963];
	ld.u64 	%rd1965, [%rd1964];
	ld.u64 	%rd1966, [%rd1965];
	ld.u64 	%rd1967, [%rd1966];
	ld.u64 	%rd1968, [%rd1967];
	ld.u64 	%rd1969, [%rd1968];
	ld.u64 	%rd1970, [%rd1969];
	ld.u64 	%rd1971, [%rd1970];
	ld.u64 	%rd1972, [%rd1971];
	ld.u64 	%rd1973, [%rd1972];
	ld.u64 	%rd1974, [%rd1973];
	ld.u64 	%rd1975, [%rd1974];
	ld.u64 	%rd1976, [%rd1975];
	ld.u64 	%rd1977, [%rd1976];
	ld.u64 	%rd1978, [%rd1977];
	ld.u64 	%rd1979, [%rd1978];
	ld.u64 	%rd1980, [%rd1979];
	ld.u64 	%rd1981, [%rd1980];
	ld.u64 	%rd1982, [%rd1981];
	ld.u64 	%rd1983, [%rd1982];
	ld.u64 	%rd1984, [%rd1983];
	ld.u64 	%rd1985, [%rd1984];
	ld.u64 	%rd1986, [%rd1985];
	ld.u64 	%rd1987, [%rd1986];
	ld.u64 	%rd1988, [%rd1987];
	ld.u64 	%rd1989, [%rd1988];
	ld.u64 	%rd1990, [%rd1989];
	ld.u64 	%rd1991, [%rd1990];
	ld.u64 	%rd1992, [%rd1991];
	ld.u64 	%rd1993, [%rd1992];
	ld.u64 	%rd1994, [%rd1993];
	ld.u64 	%rd1995, [%rd1994];
	ld.u64 	%rd1996, [%rd1995];
	ld.u64 	%rd1997, [%rd1996];
	ld.u64 	%rd1998, [%rd1997];
	ld.u64 	%rd1999, [%rd1998];
	ld.u64 	%rd2000, [%rd1999];
	ld.u64 	%rd2001, [%rd2000];
	ld.u64 	%rd2002, [%rd2001];
	ld.u64 	%rd2003, [%rd2002];
	ld.u64 	%rd2004, [%rd2003];
	ld.u64 	%rd2005, [%rd2004];
	ld.u64 	%rd2006, [%rd2005];
	ld.u64 	%rd2007, [%rd2006];
	ld.u64 	%rd2008, [%rd2007];
	ld.u64 	%rd2009, [%rd2008];
	ld.u64 	%rd2010, [%rd2009];
	ld.u64 	%rd2011, [%rd2010];
	ld.u64 	%rd2012, [%rd2011];
	ld.u64 	%rd2013, [%rd2012];
	ld.u64 	%rd2014, [%rd2013];
	ld.u64 	%rd2015, [%rd2014];
	ld.u64 	%rd2016, [%rd2015];
	ld.u64 	%rd2017, [%rd2016];
	ld.u64 	%rd2018, [%rd2017];
	ld.u64 	%rd2019, [%rd2018];
	ld.u64 	%rd2020, [%rd2019];
	ld.u64 	%rd2021, [%rd2020];
	ld.u64 	%rd2022, [%rd2021];
	ld.u64 	%rd2023, [%rd2022];
	ld.u64 	%rd2024, [%rd2023];
	ld.u64 	%rd2025, [%rd2024];
	ld.u64 	%rd2026, [%rd2025];
	ld.u64 	%rd2027, [%rd2026];
	ld.u64 	%rd2028, [%rd2027];
	ld.u64 	%rd2029, [%rd2028];
	ld.u64 	%rd2030, [%rd2029];
	ld.u64 	%rd2031, [%rd2030];
	ld.u64 	%rd2032, [%rd2031];
	ld.u64 	%rd2033, [%rd2032];
	ld.u64 	%rd2034, [%rd2033];
	ld.u64 	%rd2035, [%rd2034];
	ld.u64 	%rd2036, [%rd2035];
	ld.u64 	%rd2037, [%rd2036];
	ld.u64 	%rd2038, [%rd2037];
	ld.u64 	%rd2039, [%rd2038];
	ld.u64 	%rd2040, [%rd2039];
	ld.u64 	%rd2041, [%rd2040];
	ld.u64 	%rd2042, [%rd2041];
	ld.u64 	%rd2043, [%rd2042];
	ld.u64 	%rd2044, [%rd2043];
	ld.u64 	%rd2045, [%rd2044];
	ld.u64 	%rd2046, [%rd2045];
	ld.u64 	%rd2047, [%rd2046];
	ld.u64 	%rd2048, [%rd2047];
	ld.u64 	%rd2049, [%rd2048];
	ld.u64 	%rd2050, [%rd2049];
	ld.u64 	%rd2051, [%rd2050];
	ld.u64 	%rd2052, [%rd2051];
	ld.u64 	%rd2053, [%rd2052];
	ld.u64 	%rd2054, [%rd2053];
	ld.u64 	%rd2055, [%rd2054];
	ld.u64 	%rd2056, [%rd2055];
	ld.u64 	%rd2057, [%rd2056];
	ld.u64 	%rd2058, [%rd2057];
	ld.u64 	%rd2059, [%rd2058];
	ld.u64 	%rd2060, [%rd2059];
	ld.u64 	%rd2061, [%rd2060];
	ld.u64 	%rd2062, [%rd2061];
	ld.u64 	%rd2063, [%rd2062];
	ld.u64 	%rd2064, [%rd2063];
	ld.u64 	%rd2065, [%rd2064];
	ld.u64 	%rd2066, [%rd2065];
	ld.u64 	%rd2067, [%rd2066];
	ld.u64 	%rd2068, [%rd2067];
	ld.u64 	%rd2069, [%rd2068];
	ld.u64 	%rd2070, [%rd2069];
	ld.u64 	%rd2071, [%rd2070];
	ld.u64 	%rd2072, [%rd2071];
	ld.u64 	%rd2073, [%rd2072];
	ld.u64 	%rd2074, [%rd2073];
	ld.u64 	%rd2075, [%rd2074];
	ld.u64 	%rd2076, [%rd2075];
	ld.u64 	%rd2077, [%rd2076];
	ld.u64 	%rd2078, [%rd2077];
	ld.u64 	%rd2079, [%rd2078];
	ld.u64 	%rd2080, [%rd2079];
	ld.u64 	%rd2081, [%rd2080];
	ld.u64 	%rd2082, [%rd2081];
	ld.u64 	%rd2083, [%rd2082];
	ld.u64 	%rd2084, [%rd2083];
	ld.u64 	%rd2085, [%rd2084];
	ld.u64 	%rd2086, [%rd2085];
	ld.u64 	%rd2087, [%rd2086];
	ld.u64 	%rd2088, [%rd2087];
	ld.u64 	%rd2089, [%rd2088];
	ld.u64 	%rd2090, [%rd2089];
	ld.u64 	%rd2091, [%rd2090];
	ld.u64 	%rd2092, [%rd2091];
	ld.u64 	%rd2093, [%rd2092];
	ld.u64 	%rd2094, [%rd2093];
	ld.u64 	%rd2095, [%rd2094];
	ld.u64 	%rd2096, [%rd2095];
	ld.u64 	%rd2097, [%rd2096];
	ld.u64 	%rd2098, [%rd2097];
	ld.u64 	%rd2099, [%rd2098];
	ld.u64 	%rd2100, [%rd2099];
	ld.u64 	%rd2101, [%rd2100];
	ld.u64 	%rd2102, [%rd2101];
	ld.u64 	%rd2103, [%rd2102];
	ld.u64 	%rd2104, [%rd2103];
	ld.u64 	%rd2105, [%rd2104];
	ld.u64 	%rd2106, [%rd2105];
	ld.u64 	%rd2107, [%rd2106];
	ld.u64 	%rd2108, [%rd2107];
	ld.u64 	%rd2109, [%rd2108];
	ld.u64 	%rd2110, [%rd2109];
	ld.u64 	%rd2111, [%rd2110];
	ld.u64 	%rd2112, [%rd2111];
	ld.u64 	%rd2113, [%rd2112];
	ld.u64 	%rd2114, [%rd2113];
	ld.u64 	%rd2115, [%rd2114];
	ld.u64 	%rd2116, [%rd2115];
	ld.u64 	%rd2117, [%rd2116];
	ld.u64 	%rd2118, [%rd2117];
	ld.u64 	%rd2119, [%rd2118];
	ld.u64 	%rd2120, [%rd2119];
	ld.u64 	%rd2121, [%rd2120];
	ld.u64 	%rd2122, [%rd2121];
	ld.u64 	%rd2123, [%rd2122];
	ld.u64 	%rd2124, [%rd2123];
	ld.u64 	%rd2125, [%rd2124];
	ld.u64 	%rd2126, [%rd2125];
	ld.u64 	%rd2127, [%rd2126];
	ld.u64 	%rd2128, [%rd2127];
	ld.u64 	%rd2129, [%rd2128];
	ld.u64 	%rd2130, [%rd2129];
	ld.u64 	%rd2131, [%rd2130];
	ld.u64 	%rd2132, [%rd2131];
	ld.u64 	%rd2133, [%rd2132];
	ld.u64 	%rd2134, [%rd2133];
	ld.u64 	%rd2135, [%rd2134];
	ld.u64 	%rd2136, [%rd2135];
	ld.u64 	%rd2137, [%rd2136];
	ld.u64 	%rd2138, [%rd2137];
	ld.u64 	%rd2139, [%rd2138];
	ld.u64 	%rd2140, [%rd2139];
	ld.u64 	%rd2141, [%rd2140];
	ld.u64 	%rd2142, [%rd2141];
	ld.u64 	%rd2143, [%rd2142];
	ld.u64 	%rd2144, [%rd2143];
	ld.u64 	%rd2145, [%rd2144];
	ld.u64 	%rd2146, [%rd2145];
	ld.u64 	%rd2147, [%rd2146];
	ld.u64 	%rd2148, [%rd2147];
	ld.u64 	%rd2149, [%rd2148];
	ld.u64 	%rd2150, [%rd2149];
	ld.u64 	%rd2151, [%rd2150];
	ld.u64 	%rd2152, [%rd2151];
	ld.u64 	%rd2153, [%rd2152];
	ld.u64 	%rd2154, [%rd2153];
	ld.u64 	%rd2155, [%rd2154];
	ld.u64 	%rd2156, [%rd2155];
	ld.u64 	%rd2157, [%rd2156];
	ld.u64 	%rd2158, [%rd2157];
	ld.u64 	%rd2159, [%rd2158];
	ld.u64 	%rd2160, [%rd2159];
	ld.u64 	%rd2161, [%rd2160];
	ld.u64 	%rd2162, [%rd2161];
	ld.u64 	%rd2163, [%rd2162];
	ld.u64 	%rd2164, [%rd2163];
	ld.u64 	%rd2165, [%rd2164];
	ld.u64 	%rd2166, [%rd2165];
	ld.u64 	%rd2167, [%rd2166];
	ld.u64 	%rd2168, [%rd2167];
	ld.u64 	%rd2169, [%rd2168];
	ld.u64 	%rd2170, [%rd2169];
	ld.u64 	%rd2171, [%rd2170];
	ld.u64 	%rd2172, [%rd2171];
	ld.u64 	%rd2173, [%rd2172];
	ld.u64 	%rd2174, [%rd2173];
	ld.u64 	%rd2175, [%rd2174];
	ld.u64 	%rd2176, [%rd2175];
	ld.u64 	%rd2177, [%rd2176];
	ld.u64 	%rd2178, [%rd2177];
	ld.u64 	%rd2179, [%rd2178];
	ld.u64 	%rd2180, [%rd2179];
	ld.u64 	%rd2181, [%rd2180];
	ld.u64 	%rd2182, [%rd2181];
	ld.u64 	%rd2183, [%rd2182];
	ld.u64 	%rd2184, [%rd2183];
	ld.u64 	%rd2185, [%rd2184];
	ld.u64 	%rd2186, [%rd2185];
	ld.u64 	%rd2187, [%rd2186];
	ld.u64 	%rd2188, [%rd2187];
	ld.u64 	%rd2189, [%rd2188];
	ld.u64 	%rd2190, [%rd2189];
	ld.u64 	%rd2191, [%rd2190];
	ld.u64 	%rd2192, [%rd2191];
	ld.u64 	%rd2193, [%rd2192];
	ld.u64 	%rd2194, [%rd2193];
	ld.u64 	%rd2195, [%rd2194];
	ld.u64 	%rd2196, [%rd2195];
	ld.u64 	%rd2197, [%rd2196];
	ld.u64 	%rd2198, [%rd2197];
	ld.u64 	%rd2199, [%rd2198];
	ld.u64 	%rd2200, [%rd2199];
	ld.u64 	%rd2201, [%rd2200];
	ld.u64 	%rd2202, [%rd2201];
	ld.u64 	%rd2203, [%rd2202];
	ld.u64 	%rd2204, [%rd2203];
	ld.u64 	%rd2205, [%rd2204];
	ld.u64 	%rd2206, [%rd2205];
	ld.u64 	%rd2207, [%rd2206];
	ld.u64 	%rd2208, [%rd2207];
	ld.u64 	%rd2209, [%rd2208];
	ld.u64 	%rd2210, [%rd2209];
	ld.u64 	%rd2211, [%rd2210];
	ld.u64 	%rd2212, [%rd2211];
	ld.u64 	%rd2213, [%rd2212];
	ld.u64 	%rd2214, [%rd2213];
	ld.u64 	%rd2215, [%rd2214];
	ld.u64 	%rd2216, [%rd2215];
	ld.u64 	%rd2217, [%rd2216];
	ld.u64 	%rd2218, [%rd2217];
	ld.u64 	%rd2219, [%rd2218];
	ld.u64 	%rd2220, [%rd2219];
	ld.u64 	%rd2221, [%rd2220];
	ld.u64 	%rd2222, [%rd2221];
	ld.u64 	%rd2223, [%rd2222];
	ld.u64 	%rd2224, [%rd2223];
	ld.u64 	%rd2225, [%rd2224];
	ld.u64 	%rd2226, [%rd2225];
	ld.u64 	%rd2227, [%rd2226];
	ld.u64 	%rd2228, [%rd2227];
	ld.u64 	%rd2229, [%rd2228];
	ld.u64 	%rd2230, [%rd2229];
	ld.u64 	%rd2231, [%rd2230];
	ld.u64 	%rd2232, [%rd2231];
	ld.u64 	%rd2233, [%rd2232];
	ld.u64 	%rd2234, [%rd2233];
	ld.u64 	%rd2235, [%rd2234];
	ld.u64 	%rd2236, [%rd2235];
	ld.u64 	%rd2237, [%rd2236];
	ld.u64 	%rd2238, [%rd2237];
	ld.u64 	%rd2239, [%rd2238];
	ld.u64 	%rd2240, [%rd2239];
	ld.u64 	%rd2241, [%rd2240];
	ld.u64 	%rd2242, [%rd2241];
	ld.u64 	%rd2243, [%rd2242];
	ld.u64 	%rd2244, [%rd2243];
	ld.u64 	%rd2245, [%rd2244];
	ld.u64 	%rd2246, [%rd2245];
	ld.u64 	%rd2247, [%rd2246];
	ld.u64 	%rd2248, [%rd2247];
	ld.u64 	%rd2249, [%rd2248];
	ld.u64 	%rd2250, [%rd2249];
	ld.u64 	%rd2251, [%rd2250];
	ld.u64 	%rd2252, [%rd2251];
	ld.u64 	%rd2253, [%rd2252];
	ld.u64 	%rd2254, [%rd2253];
	ld.u64 	%rd2255, [%rd2254];
	ld.u64 	%rd2256, [%rd2255];
	ld.u64 	%rd2257, [%rd2256];
	ld.u64 	%rd2258, [%rd2257];
	ld.u64 	%rd2259, [%rd2258];
	ld.u64 	%rd2260, [%rd2259];
	ld.u64 	%rd2261, [%rd2260];
	ld.u64 	%rd2262, [%rd2261];
	ld.u64 	%rd2263, [%rd2262];
	ld.u64 	%rd2264, [%rd2263];
	ld.u64 	%rd2265, [%rd2264];
	ld.u64 	%rd2266, [%rd2265];
	ld.u64 	%rd2267, [%rd2266];
	ld.u64 	%rd2268, [%rd2267];
	ld.u64 	%rd2269, [%rd2268];
	ld.u64 	%rd2270, [%rd2269];
	ld.u64 	%rd2271, [%rd2270];
	ld.u64 	%rd2272, [%rd2271];
	ld.u64 	%rd2273, [%rd2272];
	ld.u64 	%rd2274, [%rd2273];
	ld.u64 	%rd2275, [%rd2274];
	ld.u64 	%rd2276, [%rd2275];
	ld.u64 	%rd2277, [%rd2276];
	ld.u64 	%rd2278, [%rd2277];
	ld.u64 	%rd2279, [%rd2278];
	ld.u64 	%rd2280, [%rd2279];
	ld.u64 	%rd2281, [%rd2280];
	ld.u64 	%rd2282, [%rd2281];
	ld.u64 	%rd2283, [%rd2282];
	ld.u64 	%rd2284, [%rd2283];
	ld.u64 	%rd2285, [%rd2284];
	ld.u64 	%rd2286, [%rd2285];
	ld.u64 	%rd2287, [%rd2286];
	ld.u64 	%rd2288, [%rd2287];
	ld.u64 	%rd2289, [%rd2288];
	ld.u64 	%rd2290, [%rd2289];
	ld.u64 	%rd2291, [%rd2290];
	ld.u64 	%rd2292, [%rd2291];
	ld.u64 	%rd2293, [%rd2292];
	ld.u64 	%rd2294, [%rd2293];
	ld.u64 	%rd2295, [%rd2294];
	ld.u64 	%rd2296, [%rd2295];
	ld.u64 	%rd2297, [%rd2296];
	ld.u64 	%rd2298, [%rd2297];
	ld.u64 	%rd2299, [%rd2298];
	ld.u64 	%rd2300, [%rd2299];
	ld.u64 	%rd2301, [%rd2300];
	ld.u64 	%rd2302, [%rd2301];
	ld.u64 	%rd2303, [%rd2302];
	ld.u64 	%rd2304, [%rd2303];
	ld.u64 	%rd2305, [%rd2304];
	ld.u64 	%rd2306, [%rd2305];
	ld.u64 	%rd2307, [%rd2306];
	ld.u64 	%rd2308, [%rd2307];
	ld.u64 	%rd2309, [%rd2308];
	ld.u64 	%rd2310, [%rd2309];
	ld.u64 	%rd2311, [%rd2310];
	ld.u64 	%rd2312, [%rd2311];
	ld.u64 	%rd2313, [%rd2312];
	ld.u64 	%rd2314, [%rd2313];
	ld.u64 	%rd2315, [%rd2314];
	ld.u64 	%rd2316, [%rd2315];
	ld.u64 	%rd2317, [%rd2316];
	ld.u64 	%rd2318, [%rd2317];
	ld.u64 	%rd2319, [%rd2318];
	ld.u64 	%rd2320, [%rd2319];
	ld.u64 	%rd2321, [%rd2320];
	ld.u64 	%rd2322, [%rd2321];
	ld.u64 	%rd2323, [%rd2322];
	ld.u64 	%rd2324, [%rd2323];
	ld.u64 	%rd2325, [%rd2324];
	ld.u64 	%rd2326, [%rd2325];
	ld.u64 	%rd2327, [%rd2326];
	ld.u64 	%rd2328, [%rd2327];
	ld.u64 	%rd2329, [%rd2328];
	ld.u64 	%rd2330, [%rd2329];
	ld.u64 	%rd2331, [%rd2330];
	ld.u64 	%rd2332, [%rd2331];
	ld.u64 	%rd2333, [%rd2332];
	ld.u64 	%rd2334, [%rd2333];
	ld.u64 	%rd2335, [%rd2334];
	ld.u64 	%rd2336, [%rd2335];
	ld.u64 	%rd2337, [%rd2336];
	ld.u64 	%rd2338, [%rd2337];
	ld.u64 	%rd2339, [%rd2338];
	ld.u64 	%rd2340, [%rd2339];
	ld.u64 	%rd2341, [%rd2340];
	ld.u64 	%rd2342, [%rd2341];
	ld.u64 	%rd2343, [%rd2342];
	ld.u64 	%rd2344, [%rd2343];
	ld.u64 	%rd2345, [%rd2344];
	ld.u64 	%rd2346, [%rd2345];
	ld.u64 	%rd2347, [%rd2346];
	ld.u64 	%rd2348, [%rd2347];
	ld.u64 	%rd2349, [%rd2348];
	ld.u64 	%rd2350, [%rd2349];
	ld.u64 	%rd2351, [%rd2350];
	ld.u64 	%rd2352, [%rd2351];
	ld.u64 	%rd2353, [%rd2352];
	ld.u64 	%rd2354, [%rd2353];
	ld.u64 	%rd2355, [%rd2354];
	ld.u64 	%rd2356, [%rd2355];
	ld.u64 	%rd2357, [%rd2356];
	ld.u64 	%rd2358, [%rd2357];
	ld.u64 	%rd2359, [%rd2358];
	ld.u64 	%rd2360, [%rd2359];
	ld.u64 	%rd2361, [%rd2360];
	ld.u64 	%rd2362, [%rd2361];
	ld.u64 	%rd2363, [%rd2362];
	ld.u64 	%rd2364, [%rd2363];
	ld.u64 	%rd2365, [%rd2364];
	ld.u64 	%rd2366, [%rd2365];
	ld.u64 	%rd2367, [%rd2366];
	ld.u64 	%rd2368, [%rd2367];
	ld.u64 	%rd2369, [%rd2368];
	ld.u64 	%rd2370, [%rd2369];
	ld.u64 	%rd2371, [%rd2370];
	ld.u64 	%rd2372, [%rd2371];
	ld.u64 	%rd2373, [%rd2372];
	ld.u64 	%rd2374, [%rd2373];
	ld.u64 	%rd2375, [%rd2374];
	ld.u64 	%rd2376, [%rd2375];
	ld.u64 	%rd2377, [%rd2376];
	ld.u64 	%rd2378, [%rd2377];
	ld.u64 	%rd2379, [%rd2378];
	ld.u64 	%rd2380, [%rd2379];
	ld.u64 	%rd2381, [%rd2380];
	ld.u64 	%rd2382, [%rd2381];
	ld.u64 	%rd2383, [%rd2382];
	ld.u64 	%rd2384, [%rd2383];
	ld.u64 	%rd2385, [%rd2384];
	ld.u64 	%rd2386, [%rd2385];
	ld.u64 	%rd2387, [%rd2386];
	ld.u64 	%rd2388, [%rd2387];
	ld.u64 	%rd2389, [%rd2388];
	ld.u64 	%rd2390, [%rd2389];
	ld.u64 	%rd2391, [%rd2390];
	ld.u64 	%rd2392, [%rd2391];
	ld.u64 	%rd2393, [%rd2392];
	ld.u64 	%rd2394, [%rd2393];
	ld.u64 	%rd2395, [%rd2394];
	ld.u64 	%rd2396, [%rd2395];
	ld.u64 	%rd2397, [%rd2396];
	ld.u64 	%rd2398, [%rd2397];
	ld.u64 	%rd2399, [%rd2398];
	ld.u64 	%rd2400, [%rd2399];
	ld.u64 	%rd2401, [%rd2400];
	ld.u64 	%rd2402, [%rd2401];
	ld.u64 	%rd2403, [%rd2402];
	ld.u64 	%rd2404, [%rd2403];
	ld.u64 	%rd2405, [%rd2404];
	ld.u64 	%rd2406, [%rd2405];
	ld.u64 	%rd2407, [%rd2406];
	ld.u64 	%rd2408, [%rd2407];
	ld.u64 	%rd2409, [%rd2408];
	ld.u64 	%rd2410, [%rd2409];
	ld.u64 	%rd2411, [%rd2410];
	ld.u64 	%rd2412, [%rd2411];
	ld.u64 	%rd2413, [%rd2412];
	ld.u64 	%rd2414, [%rd2413];
	ld.u64 	%rd2415, [%rd2414];
	ld.u64 	%rd2416, [%rd2415];
	ld.u64 	%rd2417, [%rd2416];
	ld.u64 	%rd2418, [%rd2417];
	ld.u64 	%rd2419, [%rd2418];
	ld.u64 	%rd2420, [%rd2419];
	ld.u64 	%rd2421, [%rd2420];
	ld.u64 	%rd2422, [%rd2421];
	ld.u64 	%rd2423, [%rd2422];
	ld.u64 	%rd2424, [%rd2423];
	ld.u64 	%rd2425, [%rd2424];
	ld.u64 	%rd2426, [%rd2425];
	ld.u64 	%rd2427, [%rd2426];
	ld.u64 	%rd2428, [%rd2427];
	ld.u64 	%rd2429, [%rd2428];
	ld.u64 	%rd2430, [%rd2429];
	ld.u64 	%rd2431, [%rd2430];
	ld.u64 	%rd2432, [%rd2431];
	ld.u64 	%rd2433, [%rd2432];
	ld.u64 	%rd2434, [%rd2433];
	ld.u64 	%rd2435, [%rd2434];
	ld.u64 	%rd2436, [%rd2435];
	ld.u64 	%rd2437, [%rd2436];
	ld.u64 	%rd2438, [%rd2437];
	ld.u64 	%rd2439, [%rd2438];
	ld.u64 	%rd2440, [%rd2439];
	ld.u64 	%rd2441, [%rd2440];
	ld.u64 	%rd2442, [%rd2441];
	ld.u64 	%rd2443, [%rd2442];
	ld.u64 	%rd2444, [%rd2443];
	ld.u64 	%rd2445, [%rd2444];
	ld.u64 	%rd2446, [%rd2445];
	ld.u64 	%rd2447, [%rd2446];
	ld.u64 	%rd2448, [%rd2447];
	ld.u64 	%rd2449, [%rd2448];
	ld.u64 	%rd2450, [%rd2449];
	ld.u64 	%rd2451, [%rd2450];
	ld.u64 	%rd2452, [%rd2451];
	ld.u64 	%rd2453, [%rd2452];
	ld.u64 	%rd2454, [%rd2453];
	ld.u64 	%rd2455, [%rd2454];
	ld.u64 	%rd2456, [%rd2455];
	ld.u64 	%rd2457, [%rd2456];
	ld.u64 	%rd2458, [%rd2457];
	ld.u64 	%rd2459, [%rd2458];
	ld.u64 	%rd2460, [%rd2459];
	ld.u64 	%rd2461, [%rd2460];
	ld.u64 	%rd2462, [%rd2461];
	ld.u64 	%rd2463, [%rd2462];
	ld.u64 	%rd2464, [%rd2463];
	ld.u64 	%rd2465, [%rd2464];
	ld.u64 	%rd2466, [%rd2465];
	ld.u64 	%rd2467, [%rd2466];
	ld.u64 	%rd2468, [%rd2467];
	ld.u64 	%rd2469, [%rd2468];
	ld.u64 	%rd2470, [%rd2469];
	ld.u64 	%rd2471, [%rd2470];
	ld.u64 	%rd2472, [%rd2471];
	ld.u64 	%rd2473, [%rd2472];
	ld.u64 	%rd2474, [%rd2473];
	ld.u64 	%rd2475, [%rd2474];
	ld.u64 	%rd2476, [%rd2475];
	ld.u64 	%rd2477, [%rd2476];
	ld.u64 	%rd2478, [%rd2477];
	ld.u64 	%rd2479, [%rd2478];
	ld.u64 	%rd2480, [%rd2479];
	ld.u64 	%rd2481, [%rd2480];
	ld.u64 	%rd2482, [%rd2481];
	ld.u64 	%rd2483, [%rd2482];
	ld.u64 	%rd2484, [%rd2483];
	ld.u64 	%rd2485, [%rd2484];
	ld.u64 	%rd2486, [%rd2485];
	ld.u64 	%rd2487, [%rd2486];
	ld.u64 	%rd2488, [%rd2487];
	ld.u64 	%rd2489, [%rd2488];
	ld.u64 	%rd2490, [%rd2489];
	ld.u64 	%rd2491, [%rd2490];
	ld.u64 	%rd2492, [%rd2491];
	ld.u64 	%rd2493, [%rd2492];
	ld.u64 	%rd2494, [%rd2493];
	ld.u64 	%rd2495, [%rd2494];
	ld.u64 	%rd2496, [%rd2495];
	ld.u64 	%rd2497, [%rd2496];
	ld.u64 	%rd2498, [%rd2497];
	ld.u64 	%rd2499, [%rd2498];
	ld.u64 	%rd2500, [%rd2499];
	ld.u64 	%rd2501, [%rd2500];
	ld.u64 	%rd2502, [%rd2501];
	ld.u64 	%rd2503, [%rd2502];
	ld.u64 	%rd2504, [%rd2503];
	ld.u64 	%rd2505, [%rd2504];
	ld.u64 	%rd2506, [%rd2505];
	ld.u64 	%rd2507, [%rd2506];
	ld.u64 	%rd2508, [%rd2507];
	ld.u64 	%rd2509, [%rd2508];
	ld.u64 	%rd2510, [%rd2509];
	ld.u64 	%rd2511, [%rd2510];
	ld.u64 	%rd2512, [%rd2511];
	ld.u64 	%rd2513, [%rd2512];
	ld.u64 	%rd2514, [%rd2513];
	ld.u64 	%rd2515, [%rd2514];
	ld.u64 	%rd2516, [%rd2515];
	ld.u64 	%rd2517, [%rd2516];
	ld.u64 	%rd2518, [%rd2517];
	ld.u64 	%rd2519, [%rd2518];
	ld.u64 	%rd2520, [%rd2519];
	ld.u64 	%rd2521, [%rd2520];
	ld.u64 	%rd2522, [%rd2521];
	ld.u64 	%rd2523, [%rd2522];
	ld.u64 	%rd2524, [%rd2523];
	ld.u64 	%rd2525, [%rd2524];
	ld.u64 	%rd2526, [%rd2525];
	ld.u64 	%rd2527, [%rd2526];
	ld.u64 	%rd2528, [%rd2527];
	ld.u64 	%rd2529, [%rd2528];
	ld.u64 	%rd2530, [%rd2529];
	ld.u64 	%rd2531, [%rd2530];
	ld.u64 	%rd2532, [%rd2531];
	ld.u64 	%rd2533, [%rd2532];
	ld.u64 	%rd2534, [%rd2533];
	ld.u64 	%rd2535, [%rd2534];
	ld.u64 	%rd2536, [%rd2535];
	ld.u64 	%rd2537, [%rd2536];
	ld.u64 	%rd2538, [%rd2537];
	ld.u64 	%rd2539, [%rd2538];
	ld.u64 	%rd2540, [%rd2539];
	ld.u64 	%rd2541, [%rd2540];
	ld.u64 	%rd2542, [%rd2541];
	ld.u64 	%rd2543, [%rd2542];
	ld.u64 	%rd2544, [%rd2543];
	ld.u64 	%rd2545, [%rd2544];
	ld.u64 	%rd2546, [%rd2545];
	ld.u64 	%rd2547, [%rd2546];
	ld.u64 	%rd2548, [%rd2547];
	ld.u64 	%rd2549, [%rd2548];
	ld.u64 	%rd2550, [%rd2549];
	ld.u64 	%rd2551, [%rd2550];
	ld.u64 	%rd2552, [%rd2551];
	ld.u64 	%rd2553, [%rd2552];
	ld.u64 	%rd2554, [%rd2553];
	ld.u64 	%rd2555, [%rd2554];
	ld.u64 	%rd2556, [%rd2555];
	ld.u64 	%rd2557, [%rd2556];
	ld.u64 	%rd2558, [%rd2557];
	ld.u64 	%rd2559, [%rd2558];
	ld.u64 	%rd2560, [%rd2559];
	ld.u64 	%rd2561, [%rd2560];
	ld.u64 	%rd2562, [%rd2561];
	ld.u64 	%rd2563, [%rd2562];
	ld.u64 	%rd2564, [%rd2563];
	ld.u64 	%rd2565, [%rd2564];
	ld.u64 	%rd2566, [%rd2565];
	ld.u64 	%rd2567, [%rd2566];
	ld.u64 	%rd2568, [%rd2567];
	ld.u64 	%rd2569, [%rd2568];
	ld.u64 	%rd2570, [%rd2569];
	ld.u64 	%rd2571, [%rd2570];
	ld.u64 	%rd2572, [%rd2571];
	ld.u64 	%rd2573, [%rd2572];
	ld.u64 	%rd2574, [%rd2573];
	ld.u64 	%rd2575, [%rd2574];
	ld.u64 	%rd2576, [%rd2575];
	ld.u64 	%rd2577, [%rd2576];
	ld.u64 	%rd2578, [%rd2577];
	ld.u64 	%rd2579, [%rd2578];
	ld.u64 	%rd2580, [%rd2579];
	ld.u64 	%rd2581, [%rd2580];
	ld.u64 	%rd2582, [%rd2581];
	ld.u64 	%rd2583, [%rd2582];
	ld.u64 	%rd2584, [%rd2583];
	ld.u64 	%rd2585, [%rd2584];
	ld.u64 	%rd2586, [%rd2585];
	ld.u64 	%rd2587, [%rd2586];
	ld.u64 	%rd2588, [%rd2587];
	ld.u64 	%rd2589, [%rd2588];
	ld.u64 	%rd2590, [%rd2589];
	ld.u64 	%rd2591, [%rd2590];
	ld.u64 	%rd2592, [%rd2591];
	ld.u64 	%rd2593, [%rd2592];
	ld.u64 	%rd2594, [%rd2593];
	ld.u64 	%rd2595, [%rd2594];
	ld.u64 	%rd2596, [%rd2595];
	ld.u64 	%rd2597, [%rd2596];
	ld.u64 	%rd2598, [%rd2597];
	ld.u64 	%rd2599, [%rd2598];
	ld.u64 	%rd2600, [%rd2599];
	ld.u64 	%rd2601, [%rd2600];
	ld.u64 	%rd2602, [%rd2601];
	ld.u64 	%rd2603, [%rd2602];
	ld.u64 	%rd2604, [%rd2603];
	ld.u64 	%rd2605, [%rd2604];
	ld.u64 	%rd2606, [%rd2605];
	ld.u64 	%rd2607, [%rd2606];
	ld.u64 	%rd2608, [%rd2607];
	ld.u64 	%rd2609, [%rd2608];
	ld.u64 	%rd2610, [%rd2609];
	ld.u64 	%rd2611, [%rd2610];
	ld.u64 	%rd2612, [%rd2611];
	ld.u64 	%rd2613, [%rd2612];
	ld.u64 	%rd2614, [%rd2613];
	ld.u64 	%rd2615, [%rd2614];
	ld.u64 	%rd2616, [%rd2615];
	ld.u64 	%rd2617, [%rd2616];
	ld.u64 	%rd2618, [%rd2617];
	ld.u64 	%rd2619, [%rd2618];
	ld.u64 	%rd2620, [%rd2619];
	ld.u64 	%rd2621, [%rd2620];
	ld.u64 	%rd2622, [%rd2621];
	ld.u64 	%rd2623, [%rd2622];
	ld.u64 	%rd2624, [%rd2623];
	ld.u64 	%rd2625, [%rd2624];
	ld.u64 	%rd2626, [%rd2625];
	ld.u64 	%rd2627, [%rd2626];
	ld.u64 	%rd2628, [%rd2627];
	ld.u64 	%rd2629, [%rd2628];
	ld.u64 	%rd2630, [%rd2629];
	ld.u64 	%rd2631, [%rd2630];
	ld.u64 	%rd2632, [%rd2631];
	ld.u64 	%rd2633, [%rd2632];
	ld.u64 	%rd2634, [%rd2633];
	ld.u64 	%rd2635, [%rd2634];
	ld.u64 	%rd2636, [%rd2635];
	ld.u64 	%rd2637, [%rd2636];
	ld.u64 	%rd2638, [%rd2637];
	ld.u64 	%rd2639, [%rd2638];
	ld.u64 	%rd2640, [%rd2639];
	ld.u64 	%rd2641, [%rd2640];
	ld.u64 	%rd2642, [%rd2641];
	ld.u64 	%rd2643, [%rd2642];
	ld.u64 	%rd2644, [%rd2643];
	ld.u64 	%rd2645, [%rd2644];
	ld.u64 	%rd2646, [%rd2645];
	ld.u64 	%rd2647, [%rd2646];
	ld.u64 	%rd2648, [%rd2647];
	ld.u64 	%rd2649, [%rd2648];
	ld.u64 	%rd2650, [%rd2649];
	ld.u64 	%rd2651, [%rd2650];
	ld.u64 	%rd2652, [%rd2651];
	ld.u64 	%rd2653, [%rd2652];
	ld.u64 	%rd2654, [%rd2653];
	ld.u64 	%rd2655, [%rd2654];
	ld.u64 	%rd2656, [%rd2655];
	ld.u64 	%rd2657, [%rd2656];
	ld.u64 	%rd2658, [%rd2657];
	ld.u64 	%rd2659, [%rd2658];
	ld.u64 	%rd2660, [%rd2659];
	ld.u64 	%rd2661, [%rd2660];
	ld.u64 	%rd2662, [%rd2661];
	ld.u64 	%rd2663, [%rd2662];
	ld.u64 	%rd2664, [%rd2663];
	ld.u64 	%rd2665, [%rd2664];
	ld.u64 	%rd2666, [%rd2665];
	ld.u64 	%rd2667, [%rd2666];
	ld.u64 	%rd2668, [%rd2667];
	ld.u64 	%rd2669, [%rd2668];
	ld.u64 	%rd2670, [%rd2669];
	ld.u64 	%rd2671, [%rd2670];
	ld.u64 	%rd2672, [%rd2671];
	ld.u64 	%rd2673, [%rd2672];
	ld.u64 	%rd2674, [%rd2673];
	ld.u64 	%rd2675, [%rd2674];
	ld.u64 	%rd2676, [%rd2675];
	ld.u64 	%rd2677, [%rd2676];
	ld.u64 	%rd2678, [%rd2677];
	ld.u64 	%rd2679, [%rd2678];
	ld.u64 	%rd2680, [%rd2679];
	ld.u64 	%rd2681, [%rd2680];
	ld.u64 	%rd2682, [%rd2681];
	ld.u64 	%rd2683, [%rd2682];
	ld.u64 	%rd2684, [%rd2683];
	ld.u64 	%rd2685, [%rd2684];
	ld.u64 	%rd2686, [%rd2685];
	ld.u64 	%rd2687, [%rd2686];
	ld.u64 	%rd2688, [%rd2687];
	ld.u64 	%rd2689, [%rd2688];
	ld.u64 	%rd2690, [%rd2689];
	ld.u64 	%rd2691, [%rd2690];
	ld.u64 	%rd2692, [%rd2691];
	ld.u64 	%rd2693, [%rd2692];
	ld.u64 	%rd2694, [%rd2693];
	ld.u64 	%rd2695, [%rd2694];
	ld.u64 	%rd2696, [%rd2695];
	ld.u64 	%rd2697, [%rd2696];
	ld.u64 	%rd2698, [%rd2697];
	ld.u64 	%rd2699, [%rd2698];
	ld.u64 	%rd2700, [%rd2699];
	ld.u64 	%rd2701, [%rd2700];
	ld.u64 	%rd2702, [%rd2701];
	ld.u64 	%rd2703, [%rd2702];
	ld.u64 	%rd2704, [%rd2703];
	ld.u64 	%rd2705, [%rd2704];
	ld.u64 	%rd2706, [%rd2705];
	ld.u64 	%rd2707, [%rd2706];
	ld.u64 	%rd2708, [%rd2707];
	ld.u64 	%rd2709, [%rd2708];
	ld.u64 	%rd2710, [%rd2709];
	ld.u64 	%rd2711, [%rd2710];
	ld.u64 	%rd2712, [%rd2711];
	ld.u64 	%rd2713, [%rd2712];
	ld.u64 	%rd2714, [%rd2713];
	ld.u64 	%rd2715, [%rd2714];
	ld.u64 	%rd2716, [%rd2715];
	ld.u64 	%rd2717, [%rd2716];
	ld.u64 	%rd2718, [%rd2717];
	ld.u64 	%rd2719, [%rd2718];
	ld.u64 	%rd2720, [%rd2719];
	ld.u64 	%rd2721, [%rd2720];
	ld.u64 	%rd2722, [%rd2721];
	ld.u64 	%rd2723, [%rd2722];
	ld.u64 	%rd2724, [%rd2723];
	ld.u64 	%rd2725, [%rd2724];
	ld.u64 	%rd2726, [%rd2725];
	ld.u64 	%rd2727, [%rd2726];
	ld.u64 	%rd2728, [%rd2727];
	ld.u64 	%rd2729, [%rd2728];
	ld.u64 	%rd2730, [%rd2729];
	ld.u64 	%rd2731, [%rd2730];
	ld.u64 	%rd2732, [%rd2731];
	ld.u64 	%rd2733, [%rd2732];
	ld.u64 	%rd2734, [%rd2733];
	ld.u64 	%rd2735, [%rd2734];
	ld.u64 	%rd2736, [%rd2735];
	ld.u64 	%rd2737, [%rd2736];
	ld.u64 	%rd2738, [%rd2737];
	ld.u64 	%rd2739, [%rd2738];
	ld.u64 	%rd2740, [%rd2739];
	ld.u64 	%rd2741, [%rd2740];
	ld.u64 	%rd2742, [%rd2741];
	ld.u64 	%rd2743, [%rd2742];
	ld.u64 	%rd2744, [%rd2743];
	ld.u64 	%rd2745, [%rd2744];
	ld.u64 	%rd2746, [%rd2745];
	ld.u64 	%rd2747, [%rd2746];
	ld.u64 	%rd2748, [%rd2747];
	ld.u64 	%rd2749, [%rd2748];
	ld.u64 	%rd2750, [%rd2749];
	ld.u64 	%rd2751, [%rd2750];
	ld.u64 	%rd2752, [%rd2751];
	ld.u64 	%rd2753, [%rd2752];
	ld.u64 	%rd2754, [%rd2753];
	ld.u64 	%rd2755, [%rd2754];
	ld.u64 	%rd2756, [%rd2755];
	ld.u64 	%rd2757, [%rd2756];
	ld.u64 	%rd2758, [%rd2757];
	ld.u64 	%rd2759, [%rd2758];
	ld.u64 	%rd2760, [%rd2759];
	ld.u64 	%rd2761, [%rd2760];
	ld.u64 	%rd2762, [%rd2761];
	ld.u64 	%rd2763, [%rd2762];
	ld.u64 	%rd2764, [%rd2763];
	ld.u64 	%rd2765, [%rd2764];
	ld.u64 	%rd2766, [%rd2765];
	ld.u64 	%rd2767, [%rd2766];
	ld.u64 	%rd2768, [%rd2767];
	ld.u64 	%rd2769, [%rd2768];
	ld.u64 	%rd2770, [%rd2769];
	ld.u64 	%rd2771, [%rd2770];
	ld.u64 	%rd2772, [%rd2771];
	ld.u64 	%rd2773, [%rd2772];
	ld.u64 	%rd2774, [%rd2773];
	ld.u64 	%rd2775, [%rd2774];
	ld.u64 	%rd2776, [%rd2775];
	ld.u64 	%rd2777, [%rd2776];
	ld.u64 	%rd2778, [%rd2777];
	ld.u64 	%rd2779, [%rd2778];
	ld.u64 	%rd2780, [%rd2779];
	ld.u64 	%rd2781, [%rd2780];
	ld.u64 	%rd2782, [%rd2781];
	ld.u64 	%rd2783, [%rd2782];
	ld.u64 	%rd2784, [%rd2783];
	ld.u64 	%rd2785, [%rd2784];
	ld.u64 	%rd2786, [%rd2785];
	ld.u64 	%rd2787, [%rd2786];
	ld.u64 	%rd2788, [%rd2787];
	ld.u64 	%rd2789, [%rd2788];
	ld.u64 	%rd2790, [%rd2789];
	ld.u64 	%rd2791, [%rd2790];
	ld.u64 	%rd2792, [%rd2791];
	ld.u64 	%rd2793, [%rd2792];
	ld.u64 	%rd2794, [%rd2793];
	ld.u64 	%rd2795, [%rd2794];
	ld.u64 	%rd2796, [%rd2795];
	ld.u64 	%rd2797, [%rd2796];
	ld.u64 	%rd2798, [%rd2797];
	ld.u64 	%rd2799, [%rd2798];
	ld.u64 	%rd2800, [%rd2799];
	ld.u64 	%rd2801, [%rd2800];
	ld.u64 	%rd2802, [%rd2801];
	ld.u64 	%rd2803, [%rd2802];
	ld.u64 	%rd2804, [%rd2803];
	ld.u64 	%rd2805, [%rd2804];
	ld.u64 	%rd2806, [%rd2805];
	ld.u64 	%rd2807, [%rd2806];
	ld.u64 	%rd2808, [%rd2807];
	ld.u64 	%rd2809, [%rd2808];
	ld.u64 	%rd2810, [%rd2809];
	ld.u64 	%rd2811, [%rd2810];
	ld.u64 	%rd2812, [%rd2811];
	ld.u64 	%rd2813, [%rd2812];
	ld.u64 	%rd2814, [%rd2813];
	ld.u64 	%rd2815, [%rd2814];
	ld.u64 	%rd2816, [%rd2815];
	ld.u64 	%rd2817, [%rd2816];
	ld.u64 	%rd2818, [%rd2817];
	ld.u64 	%rd2819, [%rd2818];
	ld.u64 	%rd2820, [%rd2819];
	ld.u64 	%rd2821, [%rd2820];
	ld.u64 	%rd2822, [%rd2821];
	ld.u64 	%rd2823, [%rd2822];
	ld.u64 	%rd2824, [%rd2823];
	ld.u64 	%rd2825, [%rd2824];
	ld.u64 	%rd2826, [%rd2825];
	ld.u64 	%rd2827, [%rd2826];
	ld.u64 	%rd2828, [%rd2827];
	ld.u64 	%rd2829, [%rd2828];
	ld.u64 	%rd2830, [%rd2829];
	ld.u64 	%rd2831, [%rd2830];
	ld.u64 	%rd2832, [%rd2831];
	ld.u64 	%rd2833, [%rd2832];
	ld.u64 	%rd2834, [%rd2833];
	ld.u64 	%rd2835, [%rd2834];
	ld.u64 	%rd2836, [%rd2835];
	ld.u64 	%rd2837, [%rd2836];
	ld.u64 	%rd2838, [%rd2837];
	ld.u64 	%rd2839, [%rd2838];
	ld.u64 	%rd2840, [%rd2839];
	ld.u64 	%rd2841, [%rd2840];
	ld.u64 	%rd2842, [%rd2841];
	ld.u64 	%rd2843, [%rd2842];
	ld.u64 	%rd2844, [%rd2843];
	ld.u64 	%rd2845, [%rd2844];
	ld.u64 	%rd2846, [%rd2845];
	ld.u64 	%rd2847, [%rd2846];
	ld.u64 	%rd2848, [%rd2847];
	ld.u64 	%rd2849, [%rd2848];
	ld.u64 	%rd2850, [%rd2849];
	ld.u64 	%rd2851, [%rd2850];
	ld.u64 	%rd2852, [%rd2851];
	ld.u64 	%rd2853, [%rd2852];
	ld.u64 	%rd2854, [%rd2853];
	ld.u64 	%rd2855, [%rd2854];
	ld.u64 	%rd2856, [%rd2855];
	ld.u64 	%rd2857, [%rd2856];
	ld.u64 	%rd2858, [%rd2857];
	ld.u64 	%rd2859, [%rd2858];
	ld.u64 	%rd2860, [%rd2859];
	ld.u64 	%rd2861, [%rd2860];
	ld.u64 	%rd2862, [%rd2861];
	ld.u64 	%rd2863, [%rd2862];
	ld.u64 	%rd2864, [%rd2863];
	ld.u64 	%rd2865, [%rd2864];
	ld.u64 	%rd2866, [%rd2865];
	ld.u64 	%rd2867, [%rd2866];
	ld.u64 	%rd2868, [%rd2867];
	ld.u64 	%rd2869, [%rd2868];
	ld.u64 	%rd2870, [%rd2869];
	ld.u64 	%rd2871, [%rd2870];
	ld.u64 	%rd2872, [%rd2871];
	ld.u64 	%rd2873, [%rd2872];
	ld.u64 	%rd2874, [%rd2873];
	ld.u64 	%rd2875, [%rd2874];
	ld.u64 	%rd2876, [%rd2875];
	ld.u64 	%rd2877, [%rd2876];
	ld.u64 	%rd2878, [%rd2877];
	ld.u64 	%rd2879, [%rd2878];
	ld.u64 	%rd2880, [%rd2879];
	ld.u64 	%rd2881, [%rd2880];
	ld.u64 	%rd2882, [%rd2881];
	ld.u64 	%rd2883, [%rd2882];
	ld.u64 	%rd2884, [%rd2883];
	ld.u64 	%rd2885, [%rd2884];
	ld.u64 	%rd2886, [%rd2885];
	ld.u64 	%rd2887, [%rd2886];
	ld.u64 	%rd2888, [%rd2887];
	ld.u64 	%rd2889, [%rd2888];
	ld.u64 	%rd2890, [%rd2889];
	ld.u64 	%rd2891, [%rd2890];
	ld.u64 	%rd2892, [%rd2891];
	ld.u64 	%rd2893, [%rd2892];
	ld.u64 	%rd2894, [%rd2893];
	ld.u64 	%rd2895, [%rd2894];
	ld.u64 	%rd2896, [%rd2895];
	ld.u64 	%rd2897, [%rd2896];
	ld.u64 	%rd2898, [%rd2897];
	ld.u64 	%rd2899, [%rd2898];
	ld.u64 	%rd2900, [%rd2899];
	ld.u64 	%rd2901, [%rd2900];
	ld.u64 	%rd2902, [%rd2901];
	ld.u64 	%rd2903, [%rd2902];
	ld.u64 	%rd2904, [%rd2903];
	ld.u64 	%rd2905, [%rd2904];
	ld.u64 	%rd2906, [%rd2905];
	ld.u64 	%rd2907, [%rd2906];
	ld.u64 	%rd2908, [%rd2907];
	ld.u64 	%rd2909, [%rd2908];
	ld.u64 	%rd2910, [%rd2909];
	ld.u64 	%rd2911, [%rd2910];
	ld.u64 	%rd2912, [%rd2911];
	ld.u64 	%rd2913, [%rd2912];
	ld.u64 	%rd2914, [%rd2913];
	ld.u64 	%rd2915, [%rd2914];
	ld.u64 	%rd2916, [%rd2915];
	ld.u64 	%rd2917, [%rd2916];
	ld.u64 	%rd2918, [%rd2917];
	ld.u64 	%rd2919, [%rd2918];
	ld.u64 	%rd2920, [%rd2919];
	ld.u64 	%rd2921, [%rd2920];
	ld.u64 	%rd2922, [%rd2921];
	ld.u64 	%rd2923, [%rd2922];
	ld.u64 	%rd2924, [%rd2923];
	ld.u64 	%rd2925, [%rd2924];
	ld.u64 	%rd2926, [%rd2925];
	ld.u64 	%rd2927, [%rd2926];
	ld.u64 	%rd2928, [%rd2927];
	ld.u64 	%rd2929, [%rd2928];
	ld.u64 	%rd2930, [%rd2929];
	ld.u64 	%rd2931, [%rd2930];
	ld.u64 	%rd2932, [%rd2931];
	ld.u64 	%rd2933, [%rd2932];
	ld.u64 	%rd2934, [%rd2933];
	ld.u64 	%rd2935, [%rd2934];
	ld.u64 	%rd2936, [%rd2935];
	ld.u64 	%rd2937, [%rd2936];
	ld.u64 	%rd2938, [%rd2937];
	ld.u64 	%rd2939, [%rd2938];
	ld.u64 	%rd2940, [%rd2939];
	ld.u64 	%rd2941, [%rd2940];
	ld.u64 	%rd2942, [%rd2941];
	ld.u64 	%rd2943, [%rd2942];
	ld.u64 	%rd2944, [%rd2943];
	ld.u64 	%rd2945, [%rd2944];
	ld.u64 	%rd2946, [%rd2945];
	ld.u64 	%rd2947, [%rd2946];
	ld.u64 	%rd2948, [%rd2947];
	ld.u64 	%rd2949, [%rd2948];
	ld.u64 	%rd2950, [%rd2949];
	ld.u64 	%rd2951, [%rd2950];
	ld.u64 	%rd2952, [%rd2951];
	ld.u64 	%rd2953, [%rd2952];
	ld.u64 	%rd2954, [%rd2953];
	ld.u64 	%rd2955, [%rd2954];
	ld.u64 	%rd2956, [%rd2955];
	ld.u64 	%rd2957, [%rd2956];
	ld.u64 	%rd2958, [%rd2957];
	ld.u64 	%rd2959, [%rd2958];
	ld.u64 	%rd2960, [%rd2959];
	ld.u64 	%rd2961, [%rd2960];
	ld.u64 	%rd2962, [%rd2961];
	ld.u64 	%rd2963, [%rd2962];
	ld.u64 	%rd2964, [%rd2963];
	ld.u64 	%rd2965, [%rd2964];
	ld.u64 	%rd2966, [%rd2965];
	ld.u64 	%rd2967, [%rd2966];
	ld.u64 	%rd2968, [%rd2967];
	ld.u64 	%rd2969, [%rd2968];
	ld.u64 	%rd2970, [%rd2969];
	ld.u64 	%rd2971, [%rd2970];
	ld.u64 	%rd2972, [%rd2971];
	ld.u64 	%rd2973, [%rd2972];
	ld.u64 	%rd2974, [%rd2973];
	ld.u64 	%rd2975, [%rd2974];
	ld.u64 	%rd2976, [%rd2975];
	ld.u64 	%rd2977, [%rd2976];
	ld.u64 	%rd2978, [%rd2977];
	ld.u64 	%rd2979, [%rd2978];
	ld.u64 	%rd2980, [%rd2979];
	ld.u64 	%rd2981, [%rd2980];
	ld.u64 	%rd2982, [%rd2981];
	ld.u64 	%rd2983, [%rd2982];
	ld.u64 	%rd2984, [%rd2983];
	ld.u64 	%rd2985, [%rd2984];
	ld.u64 	%rd2986, [%rd2985];
	ld.u64 	%rd2987, [%rd2986];
	ld.u64 	%rd2988, [%rd2987];
	ld.u64 	%rd2989, [%rd2988];
	ld.u64 	%rd2990, [%rd2989];
	ld.u64 	%rd2991, [%rd2990];
	ld.u64 	%rd2992, [%rd2991];
	ld.u64 	%rd2993, [%rd2992];
	ld.u64 	%rd2994, [%rd2993];
	ld.u64 	%rd2995, [%rd2994];
	ld.u64 	%rd2996, [%rd2995];
	ld.u64 	%rd2997, [%rd2996];
	ld.u64 	%rd2998, [%rd2997];
	ld.u64 	%rd2999, [%rd2998];
	ld.u64 	%rd3000, [%rd2999];
	ld.u64 	%rd3001, [%rd3000];
	ld.u64 	%rd3002, [%rd3001];
	ld.u64 	%rd3003, [%rd3002];
	ld.u64 	%rd3004, [%rd3003];
	ld.u64 	%rd3005, [%rd3004];
	ld.u64 	%rd3006, [%rd3005];
	ld.u64 	%rd3007, [%rd3006];
	ld.u64 	%rd3008, [%rd3007];
	ld.u64 	%rd3009, [%rd3008];
	ld.u64 	%rd3010, [%rd3009];
	ld.u64 	%rd3011, [%rd3010];
	ld.u64 	%rd3012, [%rd3011];
	ld.u64 	%rd3013, [%rd3012];
	ld.u64 	%rd3014, [%rd3013];
	ld.u64 	%rd3015, [%rd3014];
	ld.u64 	%rd3016, [%rd3015];
	ld.u64 	%rd3017, [%rd3016];
	ld.u64 	%rd3018, [%rd3017];
	ld.u64 	%rd3019, [%rd3018];
	ld.u64 	%rd3020, [%rd3019];
	ld.u64 	%rd3021, [%rd3020];
	ld.u64 	%rd3022, [%rd3021];
	ld.u64 	%rd3023, [%rd3022];
	ld.u64 	%rd3024, [%rd3023];
	ld.u64 	%rd3025, [%rd3024];
	ld.u64 	%rd3026, [%rd3025];
	ld.u64 	%rd3027, [%rd3026];
	ld.u64 	%rd3028, [%rd3027];
	ld.u64 	%rd3029, [%rd3028];
	ld.u64 	%rd3030, [%rd3029];
	ld.u64 	%rd3031, [%rd3030];
	ld.u64 	%rd3032, [%rd3031];
	ld.u64 	%rd3033, [%rd3032];
	ld.u64 	%rd3034, [%rd3033];
	ld.u64 	%rd3035, [%rd3034];
	ld.u64 	%rd3036, [%rd3035];
	ld.u64 	%rd3037, [%rd3036];
	ld.u64 	%rd3038, [%rd3037];
	ld.u64 	%rd3039, [%rd3038];
	ld.u64 	%rd3040, [%rd3039];
	ld.u64 	%rd3041, [%rd3040];
	ld.u64 	%rd3042, [%rd3041];
	ld.u64 	%rd3043, [%rd3042];
	ld.u64 	%rd3044, [%rd3043];
	ld.u64 	%rd3045, [%rd3044];
	ld.u64 	%rd3046, [%rd3045];
	ld.u64 	%rd3047, [%rd3046];
	ld.u64 	%rd3048, [%rd3047];
	ld.u64 	%rd3049, [%rd3048];
	ld.u64 	%rd3050, [%rd3049];
	ld.u64 	%rd3051, [%rd3050];
	ld.u64 	%rd3052, [%rd3051];
	ld.u64 	%rd3053, [%rd3052];
	ld.u64 	%rd3054, [%rd3053];
	ld.u64 	%rd3055, [%rd3054];
	ld.u64 	%rd3056, [%rd3055];
	ld.u64 	%rd3057, [%rd3056];
	ld.u64 	%rd3058, [%rd3057];
	ld.u64 	%rd3059, [%rd3058];
	ld.u64 	%rd3060, [%rd3059];
	ld.u64 	%rd3061, [%rd3060];
	ld.u64 	%rd3062, [%rd3061];
	ld.u64 	%rd3063, [%rd3062];
	ld.u64 	%rd3064, [%rd3063];
	ld.u64 	%rd3065, [%rd3064];
	ld.u64 	%rd3066, [%rd3065];
	ld.u64 	%rd3067, [%rd3066];
	ld.u64 	%rd3068, [%rd3067];
	ld.u64 	%rd3069, [%rd3068];
	ld.u64 	%rd3070, [%rd3069];
	ld.u64 	%rd3071, [%rd3070];
	ld.u64 	%rd3072, [%rd3071];
	ld.u64 	%rd3073, [%rd3072];
	ld.u64 	%rd3074, [%rd3073];
	ld.u64 	%rd3075, [%rd3074];
	ld.u64 	%rd3076, [%rd3075];
	ld.u64 	%rd3077, [%rd3076];
	ld.u64 	%rd3078, [%rd3077];
	ld.u64 	%rd3079, [%rd3078];
	ld.u64 	%rd3080, [%rd3079];
	ld.u64 	%rd3081, [%rd3080];
	ld.u64 	%rd3082, [%rd3081];
	ld.u64 	%rd3083, [%rd3082];
	ld.u64 	%rd3084, [%rd3083];
	ld.u64 	%rd3085, [%rd3084];
	ld.u64 	%rd3086, [%rd3085];
	ld.u64 	%rd3087, [%rd3086];
	ld.u64 	%rd3088, [%rd3087];
	ld.u64 	%rd3089, [%rd3088];
	ld.u64 	%rd3090, [%rd3089];
	ld.u64 	%rd3091, [%rd3090];
	ld.u64 	%rd3092, [%rd3091];
	ld.u64 	%rd3093, [%rd3092];
	ld.u64 	%rd3094, [%rd3093];
	ld.u64 	%rd3095, [%rd3094];
	ld.u64 	%rd3096, [%rd3095];
	ld.u64 	%rd3097, [%rd3096];
	ld.u64 	%rd3098, [%rd3097];
	ld.u64 	%rd3099, [%rd3098];
	ld.u64 	%rd3100, [%rd3099];
	ld.u64 	%rd3101, [%rd3100];
	ld.u64 	%rd3102, [%rd3101];
	ld.u64 	%rd3103, [%rd3102];
	ld.u64 	%rd3104, [%rd3103];
	ld.u64 	%rd3105, [%rd3104];
	ld.u64 	%rd3106, [%rd3105];
	ld.u64 	%rd3107, [%rd3106];
	ld.u64 	%rd3108, [%rd3107];
	ld.u64 	%rd3109, [%rd3108];
	ld.u64 	%rd3110, [%rd3109];
	ld.u64 	%rd3111, [%rd3110];
	ld.u64 	%rd3112, [%rd3111];
	ld.u64 	%rd3113, [%rd3112];
	ld.u64 	%rd3114, [%rd3113];
	ld.u64 	%rd3115, [%rd3114];
	ld.u64 	%rd3116, [%rd3115];
	ld.u64 	%rd3117, [%rd3116];
	ld.u64 	%rd3118, [%rd3117];
	ld.u64 	%rd3119, [%rd3118];
	ld.u64 	%rd3120, [%rd3119];
	ld.u64 	%rd3121, [%rd3120];
	ld.u64 	%rd3122, [%rd3121];
	ld.u64 	%rd3123, [%rd3122];
	ld.u64 	%rd3124, [%rd3123];
	ld.u64 	%rd3125, [%rd3124];
	ld.u64 	%rd3126, [%rd3125];
	ld.u64 	%rd3127, [%rd3126];
	ld.u64 	%rd3128, [%rd3127];
	ld.u64 	%rd3129, [%rd3128];
	ld.u64 	%rd3130, [%rd3129];
	ld.u64 	%rd3131, [%rd3130];
	ld.u64 	%rd3132, [%rd3131];
	ld.u64 	%rd3133, [%rd3132];
	ld.u64 	%rd3134, [%rd3133];
	ld.u64 	%rd3135, [%rd3134];
	ld.u64 	%rd3136, [%rd3135];
	ld.u64 	%rd3137, [%rd3136];
	ld.u64 	%rd3138, [%rd3137];
	ld.u64 	%rd3139, [%rd3138];
	ld.u64 	%rd3140, [%rd3139];
	ld.u64 	%rd3141, [%rd3140];
	ld.u64 	%rd3142, [%rd3141];
	ld.u64 	%rd3143, [%rd3142];
	ld.u64 	%rd3144, [%rd3143];
	ld.u64 	%rd3145, [%rd3144];
	ld.u64 	%rd3146, [%rd3145];
	ld.u64 	%rd3147, [%rd3146];
	ld.u64 	%rd3148, [%rd3147];
	ld.u64 	%rd3149, [%rd3148];
	ld.u64 	%rd3150, [%rd3149];
	ld.u64 	%rd3151, [%rd3150];
	ld.u64 	%rd3152, [%rd3151];
	ld.u64 	%rd3153, [%rd3152];
	ld.u64 	%rd3154, [%rd3153];
	ld.u64 	%rd3155, [%rd3154];
	ld.u64 	%rd3156, [%rd3155];
	ld.u64 	%rd3157, [%rd3156];
	ld.u64 	%rd3158, [%rd3157];
	ld.u64 	%rd3159, [%rd3158];
	ld.u64 	%rd3160, [%rd3159];
	ld.u64 	%rd3161, [%rd3160];
	ld.u64 	%rd3162, [%rd3161];
	ld.u64 	%rd3163, [%rd3162];
	ld.u64 	%rd3164, [%rd3163];
	ld.u64 	%rd3165, [%rd3164];
	ld.u64 	%rd3166, [%rd3165];
	ld.u64 	%rd3167, [%rd3166];
	ld.u64 	%rd3168, [%rd3167];
	ld.u64 	%rd3169, [%rd3168];
	ld.u64 	%rd3170, [%rd3169];
	ld.u64 	%rd3171, [%rd3170];
	ld.u64 	%rd3172, [%rd3171];
	ld.u64 	%rd3173, [%rd3172];
	ld.u64 	%rd3174, [%rd3173];
	ld.u64 	%rd3175, [%rd3174];
	ld.u64 	%rd3176, [%rd3175];
	ld.u64 	%rd3177, [%rd3176];
	ld.u64 	%rd3178, [%rd3177];
	ld.u64 	%rd3179, [%rd3178];
	ld.u64 	%rd3180, [%rd3179];
	ld.u64 	%rd3181, [%rd3180];
	ld.u64 	%rd3182, [%rd3181];
	ld.u64 	%rd3183, [%rd3182];
	ld.u64 	%rd3184, [%rd3183];
	ld.u64 	%rd3185, [%rd3184];
	ld.u64 	%rd3186, [%rd3185];
	ld.u64 	%rd3187, [%rd3186];
	ld.u64 	%rd3188, [%rd3187];
	ld.u64 	%rd3189, [%rd3188];
	ld.u64 	%rd3190, [%rd3189];
	ld.u64 	%rd3191, [%rd3190];
	ld.u64 	%rd3192, [%rd3191];
	ld.u64 	%rd3193, [%rd3192];
	ld.u64 	%rd3194, [%rd3193];
	ld.u64 	%rd3195, [%rd3194];
	ld.u64 	%rd3196, [%rd3195];
	ld.u64 	%rd3197, [%rd3196];
	ld.u64 	%rd3198, [%rd3197];
	ld.u64 	%rd3199, [%rd3198];
	ld.u64 	%rd3200, [%rd3199];
	ld.u64 	%rd3201, [%rd3200];
	ld.u64 	%rd3202, [%rd3201];
	ld.u64 	%rd3203, [%rd3202];
	ld.u64 	%rd3204, [%rd3203];
	ld.u64 	%rd3205, [%rd3204];
	ld.u64 	%rd3206, [%rd3205];
	ld.u64 	%rd3207, [%rd3206];
	ld.u64 	%rd3208, [%rd3207];
	ld.u64 	%rd3209, [%rd3208];
	ld.u64 	%rd3210, [%rd3209];
	ld.u64 	%rd3211, [%rd3210];
	ld.u64 	%rd3212, [%rd3211];
	ld.u64 	%rd3213, [%rd3212];
	ld.u64 	%rd3214, [%rd3213];
	ld.u64 	%rd3215, [%rd3214];
	ld.u64 	%rd3216, [%rd3215];
	ld.u64 	%rd3217, [%rd3216];
	ld.u64 	%rd3218, [%rd3217];
	ld.u64 	%rd3219, [%rd3218];
	ld.u64 	%rd3220, [%rd3219];
	ld.u64 	%rd3221, [%rd3220];
	ld.u64 	%rd3222, [%rd3221];
	ld.u64 	%rd3223, [%rd3222];
	ld.u64 	%rd3224, [%rd3223];
	ld.u64 	%rd3225, [%rd3224];
	ld.u64 	%rd3226, [%rd3225];
	ld.u64 	%rd3227, [%rd3226];
	ld.u64 	%rd3228, [%rd3227];
	ld.u64 	%rd3229, [%rd3228];
	ld.u64 	%rd3230, [%rd3229];
	ld.u64 	%rd3231, [%rd3230];
	ld.u64 	%rd3232, [%rd3231];
	ld.u64 	%rd3233, [%rd3232];
	ld.u64 	%rd3234, [%rd3233];
	ld.u64 	%rd3235, [%rd3234];
	ld.u64 	%rd3236, [%rd3235];
	ld.u64 	%rd3237, [%rd3236];
	ld.u64 	%rd3238, [%rd3237];
	ld.u64 	%rd3239, [%rd3238];
	ld.u64 	%rd3240, [%rd3239];
	ld.u64 	%rd3241, [%rd3240];
	ld.u64 	%rd3242, [%rd3241];
	ld.u64 	%rd3243, [%rd3242];
	ld.u64 	%rd3244, [%rd3243];
	ld.u64 	%rd3245, [%rd3244];
	ld.u64 	%rd3246, [%rd3245];
	ld.u64 	%rd3247, [%rd3246];
	ld.u64 	%rd3248, [%rd3247];
	ld.u64 	%rd3249, [%rd3248];
	ld.u64 	%rd3250, [%rd3249];
	ld.u64 	%rd3251, [%rd3250];
	ld.u64 	%rd3252, [%rd3251];
	ld.u64 	%rd3253, [%rd3252];
	ld.u64 	%rd3254, [%rd3253];
	ld.u64 	%rd3255, [%rd3254];
	ld.u64 	%rd3256, [%rd3255];
	ld.u64 	%rd3257, [%rd3256];
	ld.u64 	%rd3258, [%rd3257];
	ld.u64 	%rd3259, [%rd3258];
	ld.u64 	%rd3260, [%rd3259];
	ld.u64 	%rd3261, [%rd3260];
	ld.u64 	%rd3262, [%rd3261];
	ld.u64 	%rd3263, [%rd3262];
	ld.u64 	%rd3264, [%rd3263];
	ld.u64 	%rd3265, [%rd3264];
	ld.u64 	%rd3266, [%rd3265];
	ld.u64 	%rd3267, [%rd3266];
	ld.u64 	%rd3268, [%rd3267];
	ld.u64 	%rd3269, [%rd3268];
	ld.u64 	%rd3270, [%rd3269];
	ld.u64 	%rd3271, [%rd3270];
	ld.u64 	%rd3272, [%rd3271];
	ld.u64 	%rd3273, [%rd3272];
	ld.u64 	%rd3274, [%rd3273];
	ld.u64 	%rd3275, [%rd3274];
	ld.u64 	%rd3276, [%rd3275];
	ld.u64 	%rd3277, [%rd3276];
	ld.u64 	%rd3278, [%rd3277];
	ld.u64 	%rd3279, [%rd3278];
	ld.u64 	%rd3280, [%rd3279];
	ld.u64 	%rd3281, [%rd3280];
	ld.u64 	%rd3282, [%rd3281];
	ld.u64 	%rd3283, [%rd3282];
	ld.u64 	%rd3284, [%rd3283];
	ld.u64 	%rd3285, [%rd3284];
	ld.u64 	%rd3286, [%rd3285];
	ld.u64 	%rd3287, [%rd3286];
	ld.u64 	%rd3288, [%rd3287];
	ld.u64 	%rd3289, [%rd3288];
	ld.u64 	%rd3290, [%rd3289];
	ld.u64 	%rd3291, [%rd3290];
	ld.u64 	%rd3292, [%rd3291];
	ld.u64 	%rd3293, [%rd3292];
	ld.u64 	%rd3294, [%rd3293];
	ld.u64 	%rd3295, [%rd3294];
	ld.u64 	%rd3296, [%rd3295];
	ld.u64 	%rd3297, [%rd3296];
	ld.u64 	%rd3298, [%rd3297];
	ld.u64 	%rd3299, [%rd3298];
	ld.u64 	%rd3300, [%rd3299];
	ld.u64 	%rd3301, [%rd3300];
	ld.u64 	%rd3302, [%rd3301];
	ld.u64 	%rd3303, [%rd3302];
	ld.u64 	%rd3304, [%rd3303];
	ld.u64 	%rd3305, [%rd3304];
	ld.u64 	%rd3306, [%rd3305];
	ld.u64 	%rd3307, [%rd3306];
	ld.u64 	%rd3308, [%rd3307];
	ld.u64 	%rd3309, [%rd3308];
	ld.u64 	%rd3310, [%rd3309];
	ld.u64 	%rd3311, [%rd3310];
	ld.u64 	%rd3312, [%rd3311];
	ld.u64 	%rd3313, [%rd3312];
	ld.u64 	%rd3314, [%rd3313];
	ld.u64 	%rd3315, [%rd3314];
	ld.u64 	%rd3316, [%rd3315];
	ld.u64 	%rd3317, [%rd3316];
	ld.u64 	%rd3318, [%rd3317];
	ld.u64 	%rd3319, [%rd3318];
	ld.u64 	%rd3320, [%rd3319];
	ld.u64 	%rd3321, [%rd3320];
	ld.u64 	%rd3322, [%rd3321];
	ld.u64 	%rd3323, [%rd3322];
	ld.u64 	%rd3324, [%rd3323];
	ld.u64 	%rd3325, [%rd3324];
	ld.u64 	%rd3326, [%rd3325];
	ld.u64 	%rd3327, [%rd3326];
	ld.u64 	%rd3328, [%rd3327];
	ld.u64 	%rd3329, [%rd3328];
	ld.u64 	%rd3330, [%rd3329];
	ld.u64 	%rd3331, [%rd3330];
	ld.u64 	%rd3332, [%rd3331];
	ld.u64 	%rd3333, [%rd3332];
	ld.u64 	%rd3334, [%rd3333];
	ld.u64 	%rd3335, [%rd3334];
	ld.u64 	%rd3336, [%rd3335];
	ld.u64 	%rd3337, [%rd3336];
	ld.u64 	%rd3338, [%rd3337];
	ld.u64 	%rd3339, [%rd3338];
	ld.u64 	%rd3340, [%rd3339];
	ld.u64 	%rd3341, [%rd3340];
	ld.u64 	%rd3342, [%rd3341];
	ld.u64 	%rd3343, [%rd3342];
	ld.u64 	%rd3344, [%rd3343];
	ld.u64 	%rd3345, [%rd3344];
	ld.u64 	%rd3346, [%rd3345];
	ld.u64 	%rd3347, [%rd3346];
	ld.u64 	%rd3348, [%rd3347];
	ld.u64 	%rd3349, [%rd3348];
	ld.u64 	%rd3350, [%rd3349];
	ld.u64 	%rd3351, [%rd3350];
	ld.u64 	%rd3352, [%rd3351];
	ld.u64 	%rd3353, [%rd3352];
	ld.u64 	%rd3354, [%rd3353];
	ld.u64 	%rd3355, [%rd3354];
	ld.u64 	%rd3356, [%rd3355];
	ld.u64 	%rd3357, [%rd3356];
	ld.u64 	%rd3358, [%rd3357];
	ld.u64 	%rd3359, [%rd3358];
	ld.u64 	%rd3360, [%rd3359];
	ld.u64 	%rd3361, [%rd3360];
	ld.u64 	%rd3362, [%rd3361];
	ld.u64 	%rd3363, [%rd3362];
	ld.u64 	%rd3364, [%rd3363];
	ld.u64 	%rd3365, [%rd3364];
	ld.u64 	%rd3366, [%rd3365];
	ld.u64 	%rd3367, [%rd3366];
	ld.u64 	%rd3368, [%rd3367];
	ld.u64 	%rd3369, [%rd3368];
	ld.u64 	%rd3370, [%rd3369];
	ld.u64 	%rd3371, [%rd3370];
	ld.u64 	%rd3372, [%rd3371];
	ld.u64 	%rd3373, [%rd3372];
	ld.u64 	%rd3374, [%rd3373];
	ld.u64 	%rd3375, [%rd3374];
	ld.u64 	%rd3376, [%rd3375];
	ld.u64 	%rd3377, [%rd3376];
	ld.u64 	%rd3378, [%rd3377];
	ld.u64 	%rd3379, [%rd3378];
	ld.u64 	%rd3380, [%rd3379];
	ld.u64 	%rd3381, [%rd3380];
	ld.u64 	%rd3382, [%rd3381];
	ld.u64 	%rd3383, [%rd3382];
	ld.u64 	%rd3384, [%rd3383];
	ld.u64 	%rd3385, [%rd3384];
	ld.u64 	%rd3386, [%rd3385];
	ld.u64 	%rd3387, [%rd3386];
	ld.u64 	%rd3388, [%rd3387];
	ld.u64 	%rd3389, [%rd3388];
	ld.u64 	%rd3390, [%rd3389];
	ld.u64 	%rd3391, [%rd3390];
	ld.u64 	%rd3392, [%rd3391];
	ld.u64 	%rd3393, [%rd3392];
	ld.u64 	%rd3394, [%rd3393];
	ld.u64 	%rd3395, [%rd3394];
	ld.u64 	%rd3396, [%rd3395];
	ld.u64 	%rd3397, [%rd3396];
	ld.u64 	%rd3398, [%rd3397];
	ld.u64 	%rd3399, [%rd3398];
	ld.u64 	%rd3400, [%rd3399];
	ld.u64 	%rd3401, [%rd3400];
	ld.u64 	%rd3402, [%rd3401];
	ld.u64 	%rd3403, [%rd3402];
	ld.u64 	%rd3404, [%rd3403];
	ld.u64 	%rd3405, [%rd3404];
	ld.u64 	%rd3406, [%rd3405];
	ld.u64 	%rd3407, [%rd3406];
	ld.u64 	%rd3408, [%rd3407];
	ld.u64 	%rd3409, [%rd3408];
	ld.u64 	%rd3410, [%rd3409];
	ld.u64 	%rd3411, [%rd3410];
	ld.u64 	%rd3412, [%rd3411];
	ld.u64 	%rd3413, [%rd3412];
	ld.u64 	%rd3414, [%rd3413];
	ld.u64 	%rd3415, [%rd3414];
	ld.u64 	%rd3416, [%rd3415];
	ld.u64 	%rd3417, [%rd3416];
	ld.u64 	%rd3418, [%rd3417];
	ld.u64 	%rd3419, [%rd3418];
	ld.u64 	%rd3420, [%rd3419];
	ld.u64 	%rd3421, [%rd3420];
	ld.u64 	%rd3422, [%rd3421];
	ld.u64 	%rd3423, [%rd3422];
	ld.u64 	%rd3424, [%rd3423];
	ld.u64 	%rd3425, [%rd3424];
	ld.u64 	%rd3426, [%rd3425];
	ld.u64 	%rd3427, [%rd3426];
	ld.u64 	%rd3428, [%rd3427];
	ld.u64 	%rd3429, [%rd3428];
	ld.u64 	%rd3430, [%rd3429];
	ld.u64 	%rd3431, [%rd3430];
	ld.u64 	%rd3432, [%rd3431];
	ld.u64 	%rd3433, [%rd3432];
	ld.u64 	%rd3434, [%rd3433];
	ld.u64 	%rd3435, [%rd3434];
	ld.u64 	%rd3436, [%rd3435];
	ld.u64 	%rd3437, [%rd3436];
	ld.u64 	%rd3438, [%rd3437];
	ld.u64 	%rd3439, [%rd3438];
	ld.u64 	%rd3440, [%rd3439];
	ld.u64 	%rd3441, [%rd3440];
	ld.u64 	%rd3442, [%rd3441];
	ld.u64 	%rd3443, [%rd3442];
	ld.u64 	%rd3444, [%rd3443];
	ld.u64 	%rd3445, [%rd3444];
	ld.u64 	%rd3446, [%rd3445];
	ld.u64 	%rd3447, [%rd3446];
	ld.u64 	%rd3448, [%rd3447];
	ld.u64 	%rd3449, [%rd3448];
	ld.u64 	%rd3450, [%rd3449];
	ld.u64 	%rd3451, [%rd3450];
	ld.u64 	%rd3452, [%rd3451];
	ld.u64 	%rd3453, [%rd3452];
	ld.u64 	%rd3454, [%rd3453];
	ld.u64 	%rd3455, [%rd3454];
	ld.u64 	%rd3456, [%rd3455];
	ld.u64 	%rd3457, [%rd3456];
	ld.u64 	%rd3458, [%rd3457];
	ld.u64 	%rd3459, [%rd3458];
	ld.u64 	%rd3460, [%rd3459];
	ld.u64 	%rd3461, [%rd3460];
	ld.u64 	%rd3462, [%rd3461];
	ld.u64 	%rd3463, [%rd3462];
	ld.u64 	%rd3464, [%rd3463];
	ld.u64 	%rd3465, [%rd3464];
	ld.u64 	%rd3466, [%rd3465];
	ld.u64 	%rd3467, [%rd3466];
	ld.u64 	%rd3468, [%rd3467];
	ld.u64 	%rd3469, [%rd3468];
	ld.u64 	%rd3470, [%rd3469];
	ld.u64 	%rd3471, [%rd3470];
	ld.u64 	%rd3472, [%rd3471];
	ld.u64 	%rd3473, [%rd3472];
	ld.u64 	%rd3474, [%rd3473];
	ld.u64 	%rd3475, [%rd3474];
	ld.u64 	%rd3476, [%rd3475];
	ld.u64 	%rd3477, [%rd3476];
	ld.u64 	%rd3478, [%rd3477];
	ld.u64 	%rd3479, [%rd3478];
	ld.u64 	%rd3480, [%rd3479];
	ld.u64 	%rd3481, [%rd3480];
	ld.u64 	%rd3482, [%rd3481];
	ld.u64 	%rd3483, [%rd3482];
	ld.u64 	%rd3484, [%rd3483];
	ld.u64 	%rd3485, [%rd3484];
	ld.u64 	%rd3486, [%rd3485];
	ld.u64 	%rd3487, [%rd3486];
	ld.u64 	%rd3488, [%rd3487];
	ld.u64 	%rd3489, [%rd3488];
	ld.u64 	%rd3490, [%rd3489];
	ld.u64 	%rd3491, [%rd3490];
	ld.u64 	%rd3492, [%rd3491];
	ld.u64 	%rd3493, [%rd3492];
	ld.u64 	%rd3494, [%rd3493];
	ld.u64 	%rd3495, [%rd3494];
	ld.u64 	%rd3496, [%rd3495];
	ld.u64 	%rd3497, [%rd3496];
	ld.u64 	%rd3498, [%rd3497];
	ld.u64 	%rd3499, [%rd3498];
	ld.u64 	%rd3500, [%rd3499];
	ld.u64 	%rd3501, [%rd3500];
	ld.u64 	%rd3502, [%rd3501];
	ld.u64 	%rd3503, [%rd3502];
	ld.u64 	%rd3504, [%rd3503];
	ld.u64 	%rd3505, [%rd3504];
	ld.u64 	%rd3506, [%rd3505];
	ld.u64 	%rd3507, [%rd3506];
	ld.u64 	%rd3508, [%rd3507];
	ld.u64 	%rd3509, [%rd3508];
	ld.u64 	%rd3510, [%rd3509];
	ld.u64 	%rd3511, [%rd3510];
	ld.u64 	%rd3512, [%rd3511];
	ld.u64 	%rd3513, [%rd3512];
	ld.u64 	%rd3514, [%rd3513];
	ld.u64 	%rd3515, [%rd3514];
	ld.u64 	%rd3516, [%rd3515];
	ld.u64 	%rd3517, [%rd3516];
	ld.u64 	%rd3518, [%rd3517];
	ld.u64 	%rd3519, [%rd3518];
	ld.u64 	%rd3520, [%rd3519];
	ld.u64 	%rd3521, [%rd3520];
	ld.u64 	%rd3522, [%rd3521];
	ld.u64 	%rd3523, [%rd3522];
	ld.u64 	%rd3524, [%rd3523];
	ld.u64 	%rd3525, [%rd3524];
	ld.u64 	%rd3526, [%rd3525];
	ld.u64 	%rd3527, [%rd3526];
	ld.u64 	%rd3528, [%rd3527];
	ld.u64 	%rd3529, [%rd3528];
	ld.u64 	%rd3530, [%rd3529];
	ld.u64 	%rd3531, [%rd3530];
	ld.u64 	%rd3532, [%rd3531];
	ld.u64 	%rd3533, [%rd3532];
	ld.u64 	%rd3534, [%rd3533];
	ld.u64 	%rd3535, [%rd3534];
	ld.u64 	%rd3536, [%rd3535];
	ld.u64 	%rd3537, [%rd3536];
	ld.u64 	%rd3538, [%rd3537];
	ld.u64 	%rd3539, [%rd3538];
	ld.u64 	%rd3540, [%rd3539];
	ld.u64 	%rd3541, [%rd3540];
	ld.u64 	%rd3542, [%rd3541];
	ld.u64 	%rd3543, [%rd3542];
	ld.u64 	%rd3544, [%rd3543];
	ld.u64 	%rd3545, [%rd3544];
	ld.u64 	%rd3546, [%rd3545];
	ld.u64 	%rd3547, [%rd3546];
	ld.u64 	%rd3548, [%rd3547];
	ld.u64 	%rd3549, [%rd3548];
	ld.u64 	%rd3550, [%rd3549];
	ld.u64 	%rd3551, [%rd3550];
	ld.u64 	%rd3552, [%rd3551];
	ld.u64 	%rd3553, [%rd3552];
	ld.u64 	%rd3554, [%rd3553];
	ld.u64 	%rd3555, [%rd3554];
	ld.u64 	%rd3556, [%rd3555];
	ld.u64 	%rd3557, [%rd3556];
	ld.u64 	%rd3558, [%rd3557];
	ld.u64 	%rd3559, [%rd3558];
	ld.u64 	%rd3560, [%rd3559];
	ld.u64 	%rd3561, [%rd3560];
	ld.u64 	%rd3562, [%rd3561];
	ld.u64 	%rd3563, [%rd3562];
	ld.u64 	%rd3564, [%rd3563];
	ld.u64 	%rd3565, [%rd3564];
	ld.u64 	%rd3566, [%rd3565];
	ld.u64 	%rd3567, [%rd3566];
	ld.u64 	%rd3568, [%rd3567];
	ld.u64 	%rd3569, [%rd3568];
	ld.u64 	%rd3570, [%rd3569];
	ld.u64 	%rd3571, [%rd3570];
	ld.u64 	%rd3572, [%rd3571];
	ld.u64 	%rd3573, [%rd3572];
	ld.u64 	%rd3574, [%rd3573];
	ld.u64 	%rd3575, [%rd3574];
	ld.u64 	%rd3576, [%rd3575];
	ld.u64 	%rd3577, [%rd3576];
	ld.u64 	%rd3578, [%rd3577];
	ld.u64 	%rd3579, [%rd3578];
	ld.u64 	%rd3580, [%rd3579];
	ld.u64 	%rd3581, [%rd3580];
	ld.u64 	%rd3582, [%rd3581];
	ld.u64 	%rd3583, [%rd3582];
	ld.u64 	%rd3584, [%rd3583];
	ld.u64 	%rd3585, [%rd3584];
	ld.u64 	%rd3586, [%rd3585];
	ld.u64 	%rd3587, [%rd3586];
	ld.u64 	%rd3588, [%rd3587];
	ld.u64 	%rd3589, [%rd3588];
	ld.u64 	%rd3590, [%rd3589];
	ld.u64 	%rd3591, [%rd3590];
	ld.u64 	%rd3592, [%rd3591];
	ld.u64 	%rd3593, [%rd3592];
	ld.u64 	%rd3594, [%rd3593];
	ld.u64 	%rd3595, [%rd3594];
	ld.u64 	%rd3596, [%rd3595];
	ld.u64 	%rd3597, [%rd3596];
	ld.u64 	%rd3598, [%rd3597];
	ld.u64 	%rd3599, [%rd3598];
	ld.u64 	%rd3600, [%rd3599];
	ld.u64 	%rd3601, [%rd3600];
	ld.u64 	%rd3602, [%rd3601];
	ld.u64 	%rd3603, [%rd3602];
	ld.u64 	%rd3604, [%rd3603];
	ld.u64 	%rd3605, [%rd3604];
	ld.u64 	%rd3606, [%rd3605];
	ld.u64 	%rd3607, [%rd3606];
	ld.u64 	%rd3608, [%rd3607];
	ld.u64 	%rd3609, [%rd3608];
	ld.u64 	%rd3610, [%rd3609];
	ld.u64 	%rd3611, [%rd3610];
	ld.u64 	%rd3612, [%rd3611];
	ld.u64 	%rd3613, [%rd3612];
	ld.u64 	%rd3614, [%rd3613];
	ld.u64 	%rd3615, [%rd3614];
	ld.u64 	%rd3616, [%rd3615];
	ld.u64 	%rd3617, [%rd3616];
	ld.u64 	%rd3618, [%rd3617];
	ld.u64 	%rd3619, [%rd3618];
	ld.u64 	%rd3620, [%rd3619];
	ld.u64 	%rd3621, [%rd3620];
	ld.u64 	%rd3622, [%rd3621];
	ld.u64 	%rd3623, [%rd3622];
	ld.u64 	%rd3624, [%rd3623];
	ld.u64 	%rd3625, [%rd3624];
	ld.u64 	%rd3626, [%rd3625];
	ld.u64 	%rd3627, [%rd3626];
	ld.u64 	%rd3628, [%rd3627];
	ld.u64 	%rd3629, [%rd3628];
	ld.u64 	%rd3630, [%rd3629];
	ld.u64 	%rd3631, [%rd3630];
	ld.u64 	%rd3632, [%rd3631];
	ld.u64 	%rd3633, [%rd3632];
	ld.u64 	%rd3634, [%rd3633];
	ld.u64 	%rd3635, [%rd3634];
	ld.u64 	%rd3636, [%rd3635];
	ld.u64 	%rd3637, [%rd3636];
	ld.u64 	%rd3638, [%rd3637];
	ld.u64 	%rd3639, [%rd3638];
	ld.u64 	%rd3640, [%rd3639];
	ld.u64 	%rd3641, [%rd3640];
	ld.u64 	%rd3642, [%rd3641];
	ld.u64 	%rd3643, [%rd3642];
	ld.u64 	%rd3644, [%rd3643];
	ld.u64 	%rd3645, [%rd3644];
	ld.u64 	%rd3646, [%rd3645];
	ld.u64 	%rd3647, [%rd3646];
	ld.u64 	%rd3648, [%rd3647];
	ld.u64 	%rd3649, [%rd3648];
	ld.u64 	%rd3650, [%rd3649];
	ld.u64 	%rd3651, [%rd3650];
	ld.u64 	%rd3652, [%rd3651];
	ld.u64 	%rd3653, [%rd3652];
	ld.u64 	%rd3654, [%rd3653];
	ld.u64 	%rd3655, [%rd3654];
	ld.u64 	%rd3656, [%rd3655];
	ld.u64 	%rd3657, [%rd3656];
	ld.u64 	%rd3658, [%rd3657];
	ld.u64 	%rd3659, [%rd3658];
	ld.u64 	%rd3660, [%rd3659];
	ld.u64 	%rd3661, [%rd3660];
	ld.u64 	%rd3662, [%rd3661];
	ld.u64 	%rd3663, [%rd3662];
	ld.u64 	%rd3664, [%rd3663];
	ld.u64 	%rd3665, [%rd3664];
	ld.u64 	%rd3666, [%rd3665];
	ld.u64 	%rd3667, [%rd3666];
	ld.u64 	%rd3668, [%rd3667];
	ld.u64 	%rd3669, [%rd3668];
	ld.u64 	%rd3670, [%rd3669];
	ld.u64 	%rd3671, [%rd3670];
	ld.u64 	%rd3672, [%rd3671];
	ld.u64 	%rd3673, [%rd3672];
	ld.u64 	%rd3674, [%rd3673];
	ld.u64 	%rd3675, [%rd3674];
	ld.u64 	%rd3676, [%rd3675];
	ld.u64 	%rd3677, [%rd3676];
	ld.u64 	%rd3678, [%rd3677];
	ld.u64 	%rd3679, [%rd3678];
	ld.u64 	%rd3680, [%rd3679];
	ld.u64 	%rd3681, [%rd3680];
	ld.u64 	%rd3682, [%rd3681];
	ld.u64 	%rd3683, [%rd3682];
	ld.u64 	%rd3684, [%rd3683];
	ld.u64 	%rd3685, [%rd3684];
	ld.u64 	%rd3686, [%rd3685];
	ld.u64 	%rd3687, [%rd3686];
	ld.u64 	%rd3688, [%rd3687];
	ld.u64 	%rd3689, [%rd3688];
	ld.u64 	%rd3690, [%rd3689];
	ld.u64 	%rd3691, [%rd3690];
	ld.u64 	%rd3692, [%rd3691];
	ld.u64 	%rd3693, [%rd3692];
	ld.u64 	%rd3694, [%rd3693];
	ld.u64 	%rd3695, [%rd3694];
	ld.u64 	%rd3696, [%rd3695];
	ld.u64 	%rd3697, [%rd3696];
	ld.u64 	%rd3698, [%rd3697];
	ld.u64 	%rd3699, [%rd3698];
	ld.u64 	%rd3700, [%rd3699];
	ld.u64 	%rd3701, [%rd3700];
	ld.u64 	%rd3702, [%rd3701];
	ld.u64 	%rd3703, [%rd3702];
	ld.u64 	%rd3704, [%rd3703];
	ld.u64 	%rd3705, [%rd3704];
	ld.u64 	%rd3706, [%rd3705];
	ld.u64 	%rd3707, [%rd3706];
	ld.u64 	%rd3708, [%rd3707];
	ld.u64 	%rd3709, [%rd3708];
	ld.u64 	%rd3710, [%rd3709];
	ld.u64 	%rd3711, [%rd3710];
	ld.u64 	%rd3712, [%rd3711];
	ld.u64 	%rd3713, [%rd3712];
	ld.u64 	%rd3714, [%rd3713];
	ld.u64 	%rd3715, [%rd3714];
	ld.u64 	%rd3716, [%rd3715];
	ld.u64 	%rd3717, [%rd3716];
	ld.u64 	%rd3718, [%rd3717];
	ld.u64 	%rd3719, [%rd3718];
	ld.u64 	%rd3720, [%rd3719];
	ld.u64 	%rd3721, [%rd3720];
	ld.u64 	%rd3722, [%rd3721];
	ld.u64 	%rd3723, [%rd3722];
	ld.u64 	%rd3724, [%rd3723];
	ld.u64 	%rd3725, [%rd3724];
	ld.u64 	%rd3726, [%rd3725];
	ld.u64 	%rd3727, [%rd3726];
	ld.u64 	%rd3728, [%rd3727];
	ld.u64 	%rd3729, [%rd3728];
	ld.u64 	%rd3730, [%rd3729];
	ld.u64 	%rd3731, [%rd3730];
	ld.u64 	%rd3732, [%rd3731];
	ld.u64 	%rd3733, [%rd3732];
	ld.u64 	%rd3734, [%rd3733];
	ld.u64 	%rd3735, [%rd3734];
	ld.u64 	%rd3736, [%rd3735];
	ld.u64 	%rd3737, [%rd3736];
	ld.u64 	%rd3738, [%rd3737];
	ld.u64 	%rd3739, [%rd3738];
	ld.u64 	%rd3740, [%rd3739];
	ld.u64 	%rd3741, [%rd3740];
	ld.u64 	%rd3742, [%rd3741];
	ld.u64 	%rd3743, [%rd3742];
	ld.u64 	%rd3744, [%rd3743];
	ld.u64 	%rd3745, [%rd3744];
	ld.u64 	%rd3746, [%rd3745];
	ld.u64 	%rd3747, [%rd3746];
	ld.u64 	%rd3748, [%rd3747];
	ld.u64 	%rd3749, [%rd3748];
	ld.u64 	%rd3750, [%rd3749];
	ld.u64 	%rd3751, [%rd3750];
	ld.u64 	%rd3752, [%rd3751];
	ld.u64 	%rd3753, [%rd3752];
	ld.u64 	%rd3754, [%rd3753];
	ld.u64 	%rd3755, [%rd3754];
	ld.u64 	%rd3756, [%rd3755];
	ld.u64 	%rd3757, [%rd3756];
	ld.u64 	%rd3758, [%rd3757];
	ld.u64 	%rd3759, [%rd3758];
	ld.u64 	%rd3760, [%rd3759];
	ld.u64 	%rd3761, [%rd3760];
	ld.u64 	%rd3762, [%rd3761];
	ld.u64 	%rd3763, [%rd3762];
	ld.u64 	%rd3764, [%rd3763];
	ld.u64 	%rd3765, [%rd3764];
	ld.u64 	%rd3766, [%rd3765];
	ld.u64 	%rd3767, [%rd3766];
	ld.u64 	%rd3768, [%rd3767];
	ld.u64 	%rd3769, [%rd3768];
	ld.u64 	%rd3770, [%rd3769];
	ld.u64 	%rd3771, [%rd3770];
	ld.u64 	%rd3772, [%rd3771];
	ld.u64 	%rd3773, [%rd3772];
	ld.u64 	%rd3774, [%rd3773];
	ld.u64 	%rd3775, [%rd3774];
	ld.u64 	%rd3776, [%rd3775];
	ld.u64 	%rd3777, [%rd3776];
	ld.u64 	%rd3778, [%rd3777];
	ld.u64 	%rd3779, [%rd3778];
	ld.u64 	%rd3780, [%rd3779];
	ld.u64 	%rd3781, [%rd3780];
	ld.u64 	%rd3782, [%rd3781];
	ld.u64 	%rd3783, [%rd3782];
	ld.u64 	%rd3784, [%rd3783];
	ld.u64 	%rd3785, [%rd3784];
	ld.u64 	%rd3786, [%rd3785];
	ld.u64 	%rd3787, [%rd3786];
	ld.u64 	%rd3788, [%rd3787];
	ld.u64 	%rd3789, [%rd3788];
	ld.u64 	%rd3790, [%rd3789];
	ld.u64 	%rd3791, [%rd3790];
	ld.u64 	%rd3792, [%rd3791];
	ld.u64 	%rd3793, [%rd3792];
	ld.u64 	%rd3794, [%rd3793];
	ld.u64 	%rd3795, [%rd3794];
	ld.u64 	%rd3796, [%rd3795];
	ld.u64 	%rd3797, [%rd3796];
	ld.u64 	%rd3798, [%rd3797];
	ld.u64 	%rd3799, [%rd3798];
	ld.u64 	%rd3800, [%rd3799];
	ld.u64 	%rd3801, [%rd3800];
	ld.u64 	%rd3802, [%rd3801];
	ld.u64 	%rd3803, [%rd3802];
	ld.u64 	%rd3804, [%rd3803];
	ld.u64 	%rd3805, [%rd3804];
	ld.u64 	%rd3806, [%rd3805];
	ld.u64 	%rd3807, [%rd3806];
	ld.u64 	%rd3808, [%rd3807];
	ld.u64 	%rd3809, [%rd3808];
	ld.u64 	%rd3810, [%rd3809];
	ld.u64 	%rd3811, [%rd3810];
	ld.u64 	%rd3812, [%rd3811];
	ld.u64 	%rd3813, [%rd3812];
	ld.u64 	%rd3814, [%rd3813];
	ld.u64 	%rd3815, [%rd3814];
	ld.u64 	%rd3816, [%rd3815];
	ld.u64 	%rd3817, [%rd3816];
	ld.u64 	%rd3818, [%rd3817];
	ld.u64 	%rd3819, [%rd3818];
	ld.u64 	%rd3820, [%rd3819];
	ld.u64 	%rd3821, [%rd3820];
	ld.u64 	%rd3822, [%rd3821];
	ld.u64 	%rd3823, [%rd3822];
	ld.u64 	%rd3824, [%rd3823];
	ld.u64 	%rd3825, [%rd3824];
	ld.u64 	%rd3826, [%rd3825];
	ld.u64 	%rd3827, [%rd3826];
	ld.u64 	%rd3828, [%rd3827];
	ld.u64 	%rd3829, [%rd3828];
	ld.u64 	%rd3830, [%rd3829];
	ld.u64 	%rd3831, [%rd3830];
	ld.u64 	%rd3832, [%rd3831];
	ld.u64 	%rd3833, [%rd3832];
	ld.u64 	%rd3834, [%rd3833];
	ld.u64 	%rd3835, [%rd3834];
	ld.u64 	%rd3836, [%rd3835];
	ld.u64 	%rd3837, [%rd3836];
	ld.u64 	%rd3838, [%rd3837];
	ld.u64 	%rd3839, [%rd3838];
	ld.u64 	%rd3840, [%rd3839];
	ld.u64 	%rd3841, [%rd3840];
	ld.u64 	%rd3842, [%rd3841];
	ld.u64 	%rd3843, [%rd3842];
	ld.u64 	%rd3844, [%rd3843];
	ld.u64 	%rd3845, [%rd3844];
	ld.u64 	%rd3846, [%rd3845];
	ld.u64 	%rd3847, [%rd3846];
	ld.u64 	%rd3848, [%rd3847];
	ld.u64 	%rd3849, [%rd3848];
	ld.u64 	%rd3850, [%rd3849];
	ld.u64 	%rd3851, [%rd3850];
	ld.u64 	%rd3852, [%rd3851];
	ld.u64 	%rd3853, [%rd3852];
	ld.u64 	%rd3854, [%rd3853];
	ld.u64 	%rd3855, [%rd3854];
	ld.u64 	%rd3856, [%rd3855];
	ld.u64 	%rd3857, [%rd3856];
	ld.u64 	%rd3858, [%rd3857];
	ld.u64 	%rd3859, [%rd3858];
	ld.u64 	%rd3860, [%rd3859];
	ld.u64 	%rd3861, [%rd3860];
	ld.u64 	%rd3862, [%rd3861];
	ld.u64 	%rd3863, [%rd3862];
	ld.u64 	%rd3864, [%rd3863];
	ld.u64 	%rd3865, [%rd3864];
	ld.u64 	%rd3866, [%rd3865];
	ld.u64 	%rd3867, [%rd3866];
	ld.u64 	%rd3868, [%rd3867];
	ld.u64 	%rd3869, [%rd3868];
	ld.u64 	%rd3870, [%rd3869];
	ld.u64 	%rd3871, [%rd3870];
	ld.u64 	%rd3872, [%rd3871];
	ld.u64 	%rd3873, [%rd3872];
	ld.u64 	%rd3874, [%rd3873];
	ld.u64 	%rd3875, [%rd3874];
	ld.u64 	%rd3876, [%rd3875];
	ld.u64 	%rd3877, [%rd3876];
	ld.u64 	%rd3878, [%rd3877];
	ld.u64 	%rd3879, [%rd3878];
	ld.u64 	%rd3880, [%rd3879];
	ld.u64 	%rd3881, [%rd3880];
	ld.u64 	%rd3882, [%rd3881];
	ld.u64 	%rd3883, [%rd3882];
	ld.u64 	%rd3884, [%rd3883];
	ld.u64 	%rd3885, [%rd3884];
	ld.u64 	%rd3886, [%rd3885];
	ld.u64 	%rd3887, [%rd3886];
	ld.u64 	%rd3888, [%rd3887];
	ld.u64 	%rd3889, [%rd3888];
	ld.u64 	%rd3890, [%rd3889];
	ld.u64 	%rd3891, [%rd3890];
	ld.u64 	%rd3892, [%rd3891];
	ld.u64 	%rd3893, [%rd3892];
	ld.u64 	%rd3894, [%rd3893];
	ld.u64 	%rd3895, [%rd3894];
	ld.u64 	%rd3896, [%rd3895];
	ld.u64 	%rd3897, [%rd3896];
	ld.u64 	%rd3898, [%rd3897];
	ld.u64 	%rd3899, [%rd3898];
	ld.u64 	%rd3900, [%rd3899];
	ld.u64 	%rd3901, [%rd3900];
	ld.u64 	%rd3902, [%rd3901];
	ld.u64 	%rd3903, [%rd3902];
	ld.u64 	%rd3904, [%rd3903];
	ld.u64 	%rd3905, [%rd3904];
	ld.u64 	%rd3906, [%rd3905];
	ld.u64 	%rd3907, [%rd3906];
	ld.u64 	%rd3908, [%rd3907];
	ld.u64 	%rd3909, [%rd3908];
	ld.u64 	%rd3910, [%rd3909];
	ld.u64 	%rd3911, [%rd3910];
	ld.u64 	%rd3912, [%rd3911];
	ld.u64 	%rd3913, [%rd3912];
	ld.u64 	%rd3914, [%rd3913];
	ld.u64 	%rd3915, [%rd3914];
	ld.u64 	%rd3916, [%rd3915];
	ld.u64 	%rd3917, [%rd3916];
	ld.u64 	%rd3918, [%rd3917];
	ld.u64 	%rd3919, [%rd3918];
	ld.u64 	%rd3920, [%rd3919];
	ld.u64 	%rd3921, [%rd3920];
	ld.u64 	%rd3922, [%rd3921];
	ld.u64 	%rd3923, [%rd3922];
	ld.u64 	%rd3924, [%rd3923];
	ld.u64 	%rd3925, [%rd3924];
	ld.u64 	%rd3926, [%rd3925];
	ld.u64 	%rd3927, [%rd3926];
	ld.u64 	%rd3928, [%rd3927];
	ld.u64 	%rd3929, [%rd3928];
	ld.u64 	%rd3930, [%rd3929];
	ld.u64 	%rd3931, [%rd3930];
	ld.u64 	%rd3932, [%rd3931];
	ld.u64 	%rd3933, [%rd3932];
	ld.u64 	%rd3934, [%rd3933];
	ld.u64 	%rd3935, [%rd3934];
	ld.u64 	%rd3936, [%rd3935];
	ld.u64 	%rd3937, [%rd3936];
	ld.u64 	%rd3938, [%rd3937];
	ld.u64 	%rd3939, [%rd3938];
	ld.u64 	%rd3940, [%rd3939];
	ld.u64 	%rd3941, [%rd3940];
	ld.u64 	%rd3942, [%rd3941];
	ld.u64 	%rd3943, [%rd3942];
	ld.u64 	%rd3944, [%rd3943];
	ld.u64 	%rd3945, [%rd3944];
	ld.u64 	%rd3946, [%rd3945];
	ld.u64 	%rd3947, [%rd3946];
	ld.u64 	%rd3948, [%rd3947];
	ld.u64 	%rd3949, [%rd3948];
	ld.u64 	%rd3950, [%rd3949];
	ld.u64 	%rd3951, [%rd3950];
	ld.u64 	%rd3952, [%rd3951];
	ld.u64 	%rd3953, [%rd3952];
	ld.u64 	%rd3954, [%rd3953];
	ld.u64 	%rd3955, [%rd3954];
	ld.u64 	%rd3956, [%rd3955];
	ld.u64 	%rd3957, [%rd3956];
	ld.u64 	%rd3958, [%rd3957];
	ld.u64 	%rd3959, [%rd3958];
	ld.u64 	%rd3960, [%rd3959];
	ld.u64 	%rd3961, [%rd3960];
	ld.u64 	%rd3962, [%rd3961];
	ld.u64 	%rd3963, [%rd3962];
	ld.u64 	%rd3964, [%rd3963];
	ld.u64 	%rd3965, [%rd3964];
	ld.u64 	%rd3966, [%rd3965];
	ld.u64 	%rd3967, [%rd3966];
	ld.u64 	%rd3968, [%rd3967];
	ld.u64 	%rd3969, [%rd3968];
	ld.u64 	%rd3970, [%rd3969];
	ld.u64 	%rd3971, [%rd3970];
	ld.u64 	%rd3972, [%rd3971];
	ld.u64 	%rd3973, [%rd3972];
	ld.u64 	%rd3974, [%rd3973];
	ld.u64 	%rd3975, [%rd3974];
	ld.u64 	%rd3976, [%rd3975];
	ld.u64 	%rd3977, [%rd3976];
	ld.u64 	%rd3978, [%rd3977];
	ld.u64 	%rd3979, [%rd3978];
	ld.u64 	%rd3980, [%rd3979];
	ld.u64 	%rd3981, [%rd3980];
	ld.u64 	%rd3982, [%rd3981];
	ld.u64 	%rd3983, [%rd3982];
	ld.u64 	%rd3984, [%rd3983];
	ld.u64 	%rd3985, [%rd3984];
	ld.u64 	%rd3986, [%rd3985];
	ld.u64 	%rd3987, [%rd3986];
	ld.u64 	%rd3988, [%rd3987];
	ld.u64 	%rd3989, [%rd3988];
	ld.u64 	%rd3990, [%rd3989];
	ld.u64 	%rd3991, [%rd3990];
	ld.u64 	%rd3992, [%rd3991];
	ld.u64 	%rd3993, [%rd3992];
	ld.u64 	%rd3994, [%rd3993];
	ld.u64 	%rd3995, [%rd3994];
	ld.u64 	%rd3996, [%rd3995];
	ld.u64 	%rd3997, [%rd3996];
	ld.u64 	%rd3998, [%rd3997];
	ld.u64 	%rd3999, [%rd3998];
	ld.u64 	%rd4000, [%rd3999];
	ld.u64 	%rd4001, [%rd4000];
	ld.u64 	%rd4002, [%rd4001];
	ld.u64 	%rd4003, [%rd4002];
	ld.u64 	%rd4004, [%rd4003];
	ld.u64 	%rd4005, [%rd4004];
	ld.u64 	%rd4006, [%rd4005];
	ld.u64 	%rd4007, [%rd4006];
	ld.u64 	%rd4008, [%rd4007];
	ld.u64 	%rd4009, [%rd4008];
	ld.u64 	%rd4010, [%rd4009];
	ld.u64 	%rd4011, [%rd4010];
	ld.u64 	%rd4012, [%rd4011];
	ld.u64 	%rd4013, [%rd4012];
	ld.u64 	%rd4014, [%rd4013];
	ld.u64 	%rd4015, [%rd4014];
	ld.u64 	%rd4016, [%rd4015];
	ld.u64 	%rd4017, [%rd4016];
	ld.u64 	%rd4018, [%rd4017];
	ld.u64 	%rd4019, [%rd4018];
	ld.u64 	%rd4020, [%rd4019];
	ld.u64 	%rd4021, [%rd4020];
	ld.u64 	%rd4022, [%rd4021];
	ld.u64 	%rd4023, [%rd4022];
	ld.u64 	%rd4024, [%rd4023];
	ld.u64 	%rd4025, [%rd4024];
	ld.u64 	%rd4026, [%rd4025];
	ld.u64 	%rd4027, [%rd4026];
	ld.u64 	%rd4028, [%rd4027];
	ld.u64 	%rd4029, [%rd4028];
	ld.u64 	%rd4030, [%rd4029];
	ld.u64 	%rd4031, [%rd4030];
	ld.u64 	%rd4032, [%rd4031];
	ld.u64 	%rd4033, [%rd4032];
	ld.u64 	%rd4034, [%rd4033];
	ld.u64 	%rd4035, [%rd4034];
	ld.u64 	%rd4036, [%rd4035];
	ld.u64 	%rd4037, [%rd4036];
	ld.u64 	%rd4038, [%rd4037];
	ld.u64 	%rd4039, [%rd4038];
	ld.u64 	%rd4040, [%rd4039];
	ld.u64 	%rd4041, [%rd4040];
	ld.u64 	%rd4042, [%rd4041];
	ld.u64 	%rd4043, [%rd4042];
	ld.u64 	%rd4044, [%rd4043];
	ld.u64 	%rd4045, [%rd4044];
	ld.u64 	%rd4046, [%rd4045];
	ld.u64 	%rd4047, [%rd4046];
	ld.u64 	%rd4048, [%rd4047];
	ld.u64 	%rd4049, [%rd4048];
	ld.u64 	%rd4050, [%rd4049];
	ld.u64 	%rd4051, [%rd4050];
	ld.u64 	%rd4052, [%rd4051];
	ld.u64 	%rd4053, [%rd4052];
	ld.u64 	%rd4054, [%rd4053];
	ld.u64 	%rd4055, [%rd4054];
	ld.u64 	%rd4056, [%rd4055];
	ld.u64 	%rd4057, [%rd4056];
	ld.u64 	%rd4058, [%rd4057];
	ld.u64 	%rd4059, [%rd4058];
	ld.u64 	%rd4060, [%rd4059];
	ld.u64 	%rd4061, [%rd4060];
	ld.u64 	%rd4062, [%rd4061];
	ld.u64 	%rd4063, [%rd4062];
	ld.u64 	%rd4064, [%rd4063];
	ld.u64 	%rd4065, [%rd4064];
	ld.u64 	%rd4066, [%rd4065];
	ld.u64 	%rd4067, [%rd4066];
	ld.u64 	%rd4068, [%rd4067];
	ld.u64 	%rd4069, [%rd4068];
	ld.u64 	%rd4070, [%rd4069];
	ld.u64 	%rd4071, [%rd4070];
	ld.u64 	%rd4072, [%rd4071];
	ld.u64 	%rd4073, [%rd4072];
	ld.u64 	%rd4074, [%rd4073];
	ld.u64 	%rd4075, [%rd4074];
	ld.u64 	%rd4076, [%rd4075];
	ld.u64 	%rd4077, [%rd4076];
	ld.u64 	%rd4078, [%rd4077];
	ld.u64 	%rd4079, [%rd4078];
	ld.u64 	%rd4080, [%rd4079];
	ld.u64 	%rd4081, [%rd4080];
	ld.u64 	%rd4082, [%rd4081];
	ld.u64 	%rd4083, [%rd4082];
	ld.u64 	%rd4084, [%rd4083];
	ld.u64 	%rd4085, [%rd4084];
	ld.u64 	%rd4086, [%rd4085];
	ld.u64 	%rd4087, [%rd4086];
	ld.u64 	%rd4088, [%rd4087];
	ld.u64 	%rd4089, [%rd4088];
	ld.u64 	%rd4090, [%rd4089];
	ld.u64 	%rd4091, [%rd4090];
	ld.u64 	%rd4092, [%rd4091];
	ld.u64 	%rd4093, [%rd4092];
	ld.u64 	%rd4094, [%rd4093];
	ld.u64 	%rd4095, [%rd4094];
	ld.u64 	%rd4096, [%rd4095];
	ld.u64 	%rd4097, [%rd4096];
	ld.u64 	%rd4098, [%rd4097];
	st.global.u64 	[%rd2], %rd4098;
	ret;

}


// ===== COMPILED SASS (sm_100) =====

	.target	sm_100

	.elftype	@"ET_EXEC"


//--------------------- .note.nv.tkinfo           --------------------------
	.section	.note.nv.tkinfo,"",@"SHT_NOTE"
	.sectionflags	@"SHF_NOTE_NV_TKINFO"
	.tkinfo
        /*0018*/ 	.word	0x00000002
        /*0030*/ 	.string	""
        /*0030*/ 	.string	"ptxas"
        /*0030*/ 	.string	"Cuda compilation tools, release 13.0, V13.0.88"
        /*0030*/ 	.string	"Build cuda_13.0.r13.0/compiler.36424714_0"
        /*0030*/ 	.string	"-arch sm_100 -m 64 "



//--------------------- .note.nv.cuinfo           --------------------------
	.section	.note.nv.cuinfo,"",@"SHT_NOTE"
	.sectionflags	@"SHF_NOTE_NV_CUINFO"
        /*0018*/ 	.short	0x0002
        /*001a*/ 	.short	0x0064
        /*001c*/ 	.short	0x0082
	.zero		2


//--------------------- .nv.info                  --------------------------
	.section	.nv.info,"",@"SHT_CUDA_INFO"
	.align	4


	//----- nvinfo : EIATTR_REGCOUNT
	.align		4
        /*0000*/ 	.byte	0x04, 0x2f
        /*0002*/ 	.short	(.L_1 - .L_0)
	.align		4
.L_0:
        /*0004*/ 	.word	index@(_Z10read_cachePx)
        /*0008*/ 	.word	0x00000014


	//----- nvinfo : EIATTR_FRAME_SIZE
	.align		4
.L_1:
        /*000c*/ 	.byte	0x04, 0x11
        /*000e*/ 	.short	(.L_3 - .L_2)
	.align		4
.L_2:
        /*0010*/ 	.word	index@(_Z10read_cachePx)
        /*0014*/ 	.word	0x00000000


	//----- nvinfo : EIATTR_MIN_STACK_SIZE
	.align		4
.L_3:
        /*0018*/ 	.byte	0x04, 0x12
        /*001a*/ 	.short	(.L_5 - .L_4)
	.align		4
.L_4:
        /*001c*/ 	.word	index@(_Z10read_cachePx)
        /*0020*/ 	.word	0x00000000
.L_5:


//--------------------- .nv.compat                --------------------------
	.section	.nv.compat,"",@"SHT_CUDA_COMPAT_INFO"
	.align	4
        /*0000*/ 	.byte	0x02, 0x09, 0x00, 0x00, 0x02, 0x02, 0x01, 0x00, 0x02, 0x05, 0x05, 0x00, 0x03, 0x07, 0x01, 0x01
        /*0010*/ 	.byte	0x02, 0x03, 0x00, 0x00, 0x02, 0x06, 0x01, 0x00, 0x04, 0x0b, 0x08, 0x00, 0x09, 0x00, 0x00, 0x00
        /*0020*/ 	.byte	0x00, 0x00, 0x00, 0x00


//--------------------- .nv.info._Z10read_cachePx --------------------------
	.section	.nv.info._Z10read_cachePx,"",@"SHT_CUDA_INFO"
	.sectionflags	@""
	.align	4


	//----- nvinfo : EIATTR_CUDA_API_VERSION
	.align		4
        /*0000*/ 	.byte	0x04, 0x37
        /*0002*/ 	.short	(.L_7 - .L_6)
.L_6:
        /*0004*/ 	.word	0x00000082


	//----- nvinfo : EIATTR_KPARAM_INFO
	.align		4
.L_7:
        /*0008*/ 	.byte	0x04, 0x17
        /*000a*/ 	.short	(.L_9 - .L_8)
.L_8:
        /*000c*/ 	.word	0x00000000
        /*0010*/ 	.short	0x0000
        /*0012*/ 	.short	0x0000
        /*0014*/ 	.byte	0x00, 0xf5, 0x21, 0x00


	//----- nvinfo : EIATTR_SPARSE_MMA_MASK
	.align		4
.L_9:
        /*0018*/ 	.byte	0x03, 0x50
        /*001a*/ 	.short	0x0000


	//----- nvinfo : EIATTR_MAXREG_COUNT
	.align		4
        /*001c*/ 	.byte	0x03, 0x1b
        /*001e*/ 	.short	0x00ff


	//----- nvinfo : EIATTR_MERCURY_ISA_VERSION
	.align		4
        /*0020*/ 	.byte	0x03, 0x5f
        /*0022*/ 	.short	0x0101


	//----- nvinfo : EIATTR_VRC_CTA_INIT_COUNT
	.align		4
        /*0024*/ 	.byte	0x02, 0x4a
	.zero		1
	.zero		1


	//----- nvinfo : EIATTR_EXIT_INSTR_OFFSETS
	.align		4
        /*0028*/ 	.byte	0x04, 0x1c
        /*002a*/ 	.short	(.L_11 - .L_10)


	//   ....[0]....
.L_10:
        /*002c*/ 	.word	0x00010040


	//----- nvinfo : EIATTR_CBANK_PARAM_SIZE
	.align		4
.L_11:
        /*0030*/ 	.byte	0x03, 0x19
        /*0032*/ 	.short	0x0008


	//----- nvinfo : EIATTR_PARAM_CBANK
	.align		4
        /*0034*/ 	.byte	0x04, 0x0a
        /*0036*/ 	.short	(.L_13 - .L_12)
	.align		4
.L_12:
        /*0038*/ 	.word	index@(.nv.constant0._Z10read_cachePx)
        /*003c*/ 	.short	0x0380
        /*003e*/ 	.short	0x0008


	//----- nvinfo : EIATTR_SW_WAR
	.align		4
.L_13:
        /*0040*/ 	.byte	0x04, 0x36
        /*0042*/ 	.short	(.L_15 - .L_14)
.L_14:
        /*0044*/ 	.word	0x00000008
.L_15:


//--------------------- .nv.callgraph             --------------------------
	.section	.nv.callgraph,"",@"SHT_CUDA_CALLGRAPH"
	.align	4
	.sectionentsize	8
	.align		4
        /*0000*/ 	.word	0x00000000
	.align		4
        /*0004*/ 	.word	0xffffffff
	.align		4
        /*0008*/ 	.word	0x00000000
	.align		4
        /*000c*/ 	.word	0xfffffffe
	.align		4
        /*0010*/ 	.word	0x00000000
	.align		4
        /*0014*/ 	.word	0xfffffffd
	.align		4
        /*0018*/ 	.word	0x00000000
	.align		4
        /*001c*/ 	.word	0xfffffffc


//--------------------- .text._Z10read_cachePx    --------------------------
	.section	.text._Z10read_cachePx,"ax",@progbits
	.align	128
        .global         _Z10read_cachePx
        .type           _Z10read_cachePx,@function
        .size           _Z10read_cachePx,(.L_x_1 - _Z10read_cachePx)
        .other          _Z10read_cachePx,@"STO_CUDA_ENTRY STV_DEFAULT"
_Z10read_cachePx:
.text._Z10read_cachePx:
[----:B------:R-:W-:Y:S08]  /*0000*/  LDC R1, c[0x0][0x37c] ;  /* 0x0000df00ff017b82 */ /* 0x000ff00000000800 */
[----:B------:R-:W0:Y:S01]  /*0010*/  LDC.64 R2, c[0x0][0x380] ;  /* 0x0000e000ff027b82 */ /* 0x000e220000000a00 */
[----:B------:R-:W0:Y:S02]  /*0020*/  LDCU.64 UR4, c[0x0][0x358] ;  /* 0x00006b00ff0477ac */ /* 0x000e240008000a00 */
[----:B0-----:R-:W2:Y:S04]  /*0030*/  LDG.E.64 R4, desc[UR4][R2.64] ;  /* 0x0000000402047981 */ /* 0x001ea8000c1e1b00 */
[----:B--2---:R-:W2:Y:S04]  /*0040*/  LD.E.64 R4, desc[UR4][R4.64] ;  /* 0x0000000404047980 */ /* 0x004ea8000c101b00 */
        /* <DEDUP_REMOVED lines=4094> */
[----:B--2---:R-:W-:Y:S01]  /*10030*/  STG.E.64 desc[UR4][R2.64], R4 ;  /* 0x0000000402007986 */ /* 0x004fe2000c101b04 */
[----:B------:R-:W-:Y:S05]  /*10040*/  EXIT ;  /* 0x000000000000794d */ /* 0x000fea0003800000 */
.L_x_0:
[----:B------:R-:W-:-:S00]  /*10050*/  BRA `(.L_x_0) ;  /* 0xfffffffc00fc7947 */ /* 0x000fc0000383ffff */
[----:B------:R-:W-:-:S00]  /*10060*/  NOP ;  /* 0x0000000000007918 */ /* 0x000fc00000000000 */
        /* <DEDUP_REMOVED lines=9> */
.L_x_1:


//--------------------- .nv.shared.reserved.0     --------------------------
	.section	.nv.shared.reserved.0,"aw",@nobits
	.weak		__nv_reservedSMEM_offset_0_alias
	.size		__nv_reservedSMEM_offset_0_alias, 0, 64
	.other		__nv_reservedSMEM_offset_0_alias,@"STO_CUDA_RESERVED_SHARED STV_DEFAULT"
__nv_reservedSMEM_offset_0_alias:
	.zero		0
	.zero		64


//--------------------- .nv.constant0._Z10read_cachePx --------------------------
	.section	.nv.constant0._Z10read_cachePx,"a",@progbits
	.sectionflags	@""
	.align	4
.nv.constant0._Z10read_cachePx:
	.zero		904


//--------------------- SYMBOLS --------------------------

	.type		.nv.reservedSmem.offset0,@object
	.size		.nv.reservedSmem.offset0,0x4
